# CuTe-DSL kernel — source=fa4 family=fa4_fwd_sm100
# config = {"dtype": "Float8E4M3FN", "causal": false, "use_2cta": true, "q_stage": 1, "head_dim": 64}


// ===== COMPILED SASS (sm_100a) =====

	.target	sm_100a

	.elftype	@"ET_EXEC"


//--------------------- .note.nv.tkinfo           --------------------------
	.section	.note.nv.tkinfo,"",@"SHT_NOTE"
	.sectionflags	@"SHF_NOTE_NV_TKINFO"
	.tkinfo
        /*0018*/ 	.word	0x00000081
        /*0030*/ 	.string	""
        /*0030*/ 	.string	"ptxas"
        /*0030*/ 	.string	"Cuda compilation tools, release 12.9, V12.9.83"
        /*0030*/ 	.string	"Build system must define TOOLS_VERSION_EXTENDED"
        /*0030*/ 	.string	"-O 3 -arch sm_100a "



//--------------------- .note.nv.cuver            --------------------------
	.section	.note.nv.cuver,"",@"SHT_NOTE"
	.sectionflags	@"SHF_NOTE_NV_CUVER"
        /*0018*/ 	.short	0x0001
        /*001a*/ 	.short	0x0064
        /*001c*/ 	.short	0x0001
        /*001e*/ 	.short	0x0000
        /*0020*/ 	.short	0x0001
        /*0022*/ 	.short	0x0000


//--------------------- .nv.info                  --------------------------
	.section	.nv.info,"",@"SHT_CUDA_INFO"
	.align	4


	//----- nvinfo : EIATTR_REGCOUNT
	.align		4
        /*0000*/ 	.byte	0x04, 0x2f
        /*0002*/ 	.short	(.L_6 - .L_5)
	.align		4
.L_5:
        /*0004*/ 	.word	index@(kernel_cutlass_kernel_flash_attncuteflash_fwd_sm100FlashAttentionForwardSm100_object_at__tensor0000o6411101213_tensor0000o6411101213_tensor0000o6410111213_tensor0000o6411101213_tensorptrf_0)
        /*0008*/ 	.word	0x00000080


	//----- nvinfo : EIATTR_FRAME_SIZE
	.align		4
.L_6:
        /*000c*/ 	.byte	0x04, 0x11
        /*000e*/ 	.short	(.L_8 - .L_7)
	.align		4
.L_7:
        /*0010*/ 	.word	index@($__internal_2_$__cuda_sm10x_tcgen05_guardrail_trap_unallocated_columns_being_dealloced)
        /*0014*/ 	.word	0x00000000


	//----- nvinfo : EIATTR_FRAME_SIZE
	.align		4
.L_8:
        /*0018*/ 	.byte	0x04, 0x11
        /*001a*/ 	.short	(.L_10 - .L_9)
	.align		4
.L_9:
        /*001c*/ 	.word	index@($__internal_1_$__cuda_sm10x_tcgen05_guardrail_trap_phase_invalid_during_alloc)
        /*0020*/ 	.word	0x00000000


	//----- nvinfo : EIATTR_FRAME_SIZE
	.align		4
.L_10:
        /*0024*/ 	.byte	0x04, 0x11
        /*0026*/ 	.short	(.L_12 - .L_11)
	.align		4
.L_11:
        /*0028*/ 	.word	index@($__internal_0_$__cuda_sm10x_tcgen05_guardrail_trap_col_being_dealloced_not_returned_by_alloc)
        /*002c*/ 	.word	0x00000000


	//----- nvinfo : EIATTR_FRAME_SIZE
	.align		4
.L_12:
        /*0030*/ 	.byte	0x04, 0x11
        /*0032*/ 	.short	(.L_14 - .L_13)
	.align		4
.L_13:
        /*0034*/ 	.word	index@(kernel_cutlass_kernel_flash_attncuteflash_fwd_sm100FlashAttentionForwardSm100_object_at__tensor0000o6411101213_tensor0000o6411101213_tensor0000o6410111213_tensor0000o6411101213_tensorptrf_0)
        /*0038*/ 	.word	0x00000000


	//----- nvinfo : EIATTR_MIN_STACK_SIZE
	.align		4
.L_14:
        /*003c*/ 	.byte	0x04, 0x12
        /*003e*/ 	.short	(.L_16 - .L_15)
	.align		4
.L_15:
        /*0040*/ 	.word	index@(kernel_cutlass_kernel_flash_attncuteflash_fwd_sm100FlashAttentionForwardSm100_object_at__tensor0000o6411101213_tensor0000o6411101213_tensor0000o6410111213_tensor0000o6411101213_tensorptrf_0)
        /*0044*/ 	.word	0x00000000
.L_16:


//--------------------- .nv.info.kernel_cutlass_kernel_flash_attncuteflash_fwd_sm100FlashAttentionForwardSm100_object_at__tensor0000o6411101213_tensor0000o6411101213_tensor0000o6410111213_tensor0000o6411101213_tensorptrf_0 --------------------------
	.section	.nv.info.kernel_cutlass_kernel_flash_attncuteflash_fwd_sm100FlashAttentionForwardSm100_object_at__tensor0000o6411101213_tensor0000o6411101213_tensor0000o6410111213_tensor0000o6411101213_tensorptrf_0,"",@"SHT_CUDA_INFO"
	.sectionflags	@""
	.align	4


	//----- nvinfo : EIATTR_CUDA_API_VERSION
	.align		4
        /*0000*/ 	.byte	0x04, 0x37
        /*0002*/ 	.short	(.L_18 - .L_17)
.L_17:
        /*0004*/ 	.word	0x00000081


	//----- nvinfo : EIATTR_KPARAM_INFO
	.align		4
.L_18:
        /*0008*/ 	.byte	0x04, 0x17
        /*000a*/ 	.short	(.L_20 - .L_19)
.L_19:
        /*000c*/ 	.word	0x00000000
        /*0010*/ 	.short	0x000f
        /*0012*/ 	.short	0x02a8
        /*0014*/ 	.byte	0x00, 0xf0, 0x11, 0x00


	//----- nvinfo : EIATTR_KPARAM_INFO
	.align		4
.L_20:
        /*0018*/ 	.byte	0x04, 0x17
        /*001a*/ 	.short	(.L_22 - .L_21)
.L_21:
        /*001c*/ 	.word	0x00000000
        /*0020*/ 	.short	0x000e
        /*0022*/ 	.short	0x02a4
        /*0024*/ 	.byte	0x00, 0xf0, 0x11, 0x00


	//----- nvinfo : EIATTR_KPARAM_INFO
	.align		4
.L_22:
        /*0028*/ 	.byte	0x04, 0x17
        /*002a*/ 	.short	(.L_24 - .L_23)
.L_23:
        /*002c*/ 	.word	0x00000000
        /*0030*/ 	.short	0x000d
        /*0032*/ 	.short	0x0298
        /*0034*/ 	.byte	0x00, 0xf0, 0x31, 0x00


	//----- nvinfo : EIATTR_KPARAM_INFO
	.align		4
.L_24:
        /*0038*/ 	.byte	0x04, 0x17
        /*003a*/ 	.short	(.L_26 - .L_25)
.L_25:
        /*003c*/ 	.word	0x00000000
        /*0040*/ 	.short	0x000c
        /*0042*/ 	.short	0x028c
        /*0044*/ 	.byte	0x00, 0xf0, 0x31, 0x00


	//----- nvinfo : EIATTR_KPARAM_INFO
	.align		4
.L_26:
        /*0048*/ 	.byte	0x04, 0x17
        /*004a*/ 	.short	(.L_28 - .L_27)
.L_27:
        /*004c*/ 	.word	0x00000000
        /*0050*/ 	.short	0x000b
        /*0052*/ 	.short	0x0287
        /*0054*/ 	.byte	0x00, 0xf0, 0x0d, 0x00


	//----- nvinfo : EIATTR_KPARAM_INFO
	.align		4
.L_28:
        /*0058*/ 	.byte	0x04, 0x17
        /*005a*/ 	.short	(.L_30 - .L_29)
.L_29:
        /*005c*/ 	.word	0x00000000
        /*0060*/ 	.short	0x000a
        /*0062*/ 	.short	0x0284
        /*0064*/ 	.byte	0x00, 0xf0, 0x0d, 0x00


	//----- nvinfo : EIATTR_KPARAM_INFO
	.align		4
.L_30:
        /*0068*/ 	.byte	0x04, 0x17
        /*006a*/ 	.short	(.L_32 - .L_31)
.L_31:
        /*006c*/ 	.word	0x00000000
        /*0070*/ 	.short	0x0009
        /*0072*/ 	.short	0x0280
        /*0074*/ 	.byte	0x00, 0xf0, 0x11, 0x00


	//----- nvinfo : EIATTR_KPARAM_INFO
	.align		4
.L_32:
        /*0078*/ 	.byte	0x04, 0x17
        /*007a*/ 	.short	(.L_34 - .L_33)
.L_33:
        /*007c*/ 	.word	0x00000000
        /*0080*/ 	.short	0x0008
        /*0082*/ 	.short	0x0200
        /*0084*/ 	.byte	0x00, 0xf0, 0x01, 0x02


	//----- nvinfo : EIATTR_KPARAM_INFO
	.align		4
.L_34:
        /*0088*/ 	.byte	0x04, 0x17
        /*008a*/ 	.short	(.L_36 - .L_35)
.L_35:
        /*008c*/ 	.word	0x00000000
        /*0090*/ 	.short	0x0007
        /*0092*/ 	.short	0x0180
        /*0094*/ 	.byte	0x00, 0xf0, 0x01, 0x02


	//----- nvinfo : EIATTR_KPARAM_INFO
	.align		4
.L_36:
        /*0098*/ 	.byte	0x04, 0x17
        /*009a*/ 	.short	(.L_38 - .L_37)
.L_37:
        /*009c*/ 	.word	0x00000000
        /*00a0*/ 	.short	0x0006
        /*00a2*/ 	.short	0x0100
        /*00a4*/ 	.byte	0x00, 0xf0, 0x01, 0x02


	//----- nvinfo : EIATTR_KPARAM_INFO
	.align		4
.L_38:
        /*00a8*/ 	.byte	0x04, 0x17
        /*00aa*/ 	.short	(.L_40 - .L_39)
.L_39:
        /*00ac*/ 	.word	0x00000000
        /*00b0*/ 	.short	0x0005
        /*00b2*/ 	.short	0x0080
        /*00b4*/ 	.byte	0x00, 0xf0, 0x01, 0x02


	//----- nvinfo : EIATTR_KPARAM_INFO
	.align		4
.L_40:
        /*00b8*/ 	.byte	0x04, 0x17
        /*00ba*/ 	.short	(.L_42 - .L_41)
.L_41:
        /*00bc*/ 	.word	0x00000000
        /*00c0*/ 	.short	0x0004
        /*00c2*/ 	.short	0x0030
        /*00c4*/ 	.byte	0x00, 0xf0, 0xa1, 0x00


	//----- nvinfo : EIATTR_KPARAM_INFO
	.align		4
.L_42:
        /*00c8*/ 	.byte	0x04, 0x17
        /*00ca*/ 	.short	(.L_44 - .L_43)
.L_43:
        /*00cc*/ 	.word	0x00000000
        /*00d0*/ 	.short	0x0003
        /*00d2*/ 	.short	0x0024
        /*00d4*/ 	.byte	0x00, 0xf0, 0x31, 0x00


	//----- nvinfo : EIATTR_KPARAM_INFO
	.align		4
.L_44:
        /*00d8*/ 	.byte	0x04, 0x17
        /*00da*/ 	.short	(.L_46 - .L_45)
.L_45:
        /*00dc*/ 	.word	0x00000000
        /*00e0*/ 	.short	0x0002
        /*00e2*/ 	.short	0x0018
        /*00e4*/ 	.byte	0x00, 0xf0, 0x31, 0x00


	//----- nvinfo : EIATTR_KPARAM_INFO
	.align		4
.L_46:
        /*00e8*/ 	.byte	0x04, 0x17
        /*00ea*/ 	.short	(.L_48 - .L_47)
.L_47:
        /*00ec*/ 	.word	0x00000000
        /*00f0*/ 	.short	0x0001
        /*00f2*/ 	.short	0x000c
        /*00f4*/ 	.byte	0x00, 0xf0, 0x31, 0x00


	//----- nvinfo : EIATTR_KPARAM_INFO
	.align		4
.L_48:
        /*00f8*/ 	.byte	0x04, 0x17
        /*00fa*/ 	.short	(.L_50 - .L_49)
.L_49:
        /*00fc*/ 	.word	0x00000000
        /*0100*/ 	.short	0x0000
        /*0102*/ 	.short	0x0000
        /*0104*/ 	.byte	0x00, 0xf0, 0x31, 0x00


	//----- nvinfo : EIATTR_AT_ENTRY_FRAGMENTS
	.align		4
.L_50:
        /*0108*/ 	.byte	0x04, 0x4f
        /*010a*/ 	.short	(.L_52 - .L_51)


	//   ....[0]....
.L_51:
        /*010c*/ 	.word	0x00000004


	//   ....[1]....
        /*0110*/ 	.word	0x00000005


	//----- nvinfo : EIATTR_RESERVED_SMEM_USED
	.align		4
.L_52:
        /*0114*/ 	.byte	0x01, 0x41
	.zero		2


	//----- nvinfo : EIATTR_SPARSE_MMA_MASK
	.align		4
        /*0118*/ 	.byte	0x03, 0x50
        /*011a*/ 	.short	0x0000


	//----- nvinfo : EIATTR_TCGEN05_2CTA_USED
	.align		4
        /*011c*/ 	.byte	0x01, 0x52
	.zero		2


	//----- nvinfo : EIATTR_MAXREG_COUNT
	.align		4
        /*0120*/ 	.byte	0x03, 0x1b
        /*0122*/ 	.short	0x0080


	//----- nvinfo : EIATTR_NUM_BARRIERS
	.align		4
        /*0124*/ 	.byte	0x02, 0x4c
        /*0126*/ 	.byte	0x10
	.zero		1


	//----- nvinfo : EIATTR_INT_WARP_WIDE_INSTR_OFFSETS
	.align		4
        /*0128*/ 	.byte	0x04, 0x31
        /*012a*/ 	.short	(.L_54 - .L_53)


	//   ....[0]....
.L_53:
        /*012c*/ 	.word	0x00004480


	//   ....[1]....
        /*0130*/ 	.word	0x000044c0


	//----- nvinfo : EIATTR_COOP_GROUP_MASK_REGIDS
	.align		4
.L_54:
        /*0134*/ 	.byte	0x04, 0x29
        /*0136*/ 	.short	(.L_56 - .L_55)


	//   ....[0]....
.L_55:
        /*0138*/ 	.word	0xffffffff


	//   ....[1]....
        /*013c*/ 	.word	0xffffffff


	//   ....[2]....
        /*0140*/ 	.word	0xffffffff


	//   ....[3]....
        /*0144*/ 	.word	0xffffffff


	//   ....[4]....
        /*0148*/ 	.word	0xffffffff


	//   ....[5]....
        /*014c*/ 	.word	0xffffffff


	//   ....[6]....
        /*0150*/ 	.word	0xffffffff


	//   ....[7]....
        /*0154*/ 	.word	0xffffffff


	//   ....[8]....
        /*0158*/ 	.word	0xffffffff


	//----- nvinfo : EIATTR_COOP_GROUP_INSTR_OFFSETS
	.align		4
.L_56:
        /*015c*/ 	.byte	0x04, 0x28
        /*015e*/ 	.short	(.L_58 - .L_57)


	//   ....[0]....
.L_57:
        /*0160*/ 	.word	0x00000da0


	//   ....[1]....
        /*0164*/ 	.word	0x00002c20


	//   ....[2]....
        /*0168*/ 	.word	0x00003280


	//   ....[3]....
        /*016c*/ 	.word	0x00003370


	//   ....[4]....
        /*0170*/ 	.word	0x00004320


	//   ....[5]....
        /*0174*/ 	.word	0x00004570


	//   ....[6]....
        /*0178*/ 	.word	0x000075c0


	//   ....[7]....
        /*017c*/ 	.word	0x00009330


	//   ....[8]....
        /*0180*/ 	.word	0x0000a060


	//----- nvinfo : EIATTR_REG_RECONFIG
	.align		4
.L_58:
        /*0184*/ 	.byte	0x01, 0x54
	.zero		2


	//----- nvinfo : EIATTR_VRC_CTA_INIT_COUNT
	.align		4
        /*0188*/ 	.byte	0x02, 0x4a
        /*018a*/ 	.byte	0x80
	.zero		1


	//----- nvinfo : EIATTR_MBARRIER_INSTR_OFFSETS
	.align		4
        /*018c*/ 	.byte	0x04, 0x39
        /*018e*/ 	.short	(.L_60 - .L_59)


	//   ....[0]....
.L_59:
        /*0190*/ 	.word	0x00000380
        /*0194*/ 	.word	0x000000ff
        /*0198*/ 	.word	0x000003c0
        /*019c*/ 	.short	0x0100
        /*019e*/ 	.byte	0x07
	.zero		1


	//   ....[1]....
        /*01a0*/ 	.word	0x000003c0
        /*01a4*/ 	.word	0x000000ff
        /*01a8*/ 	.word	0x00000000
        /*01ac*/ 	.short	0x0100
        /*01ae*/ 	.byte	0x06
	.zero		1


	//   ....[2]....
        /*01b0*/ 	.word	0x000003d0
        /*01b4*/ 	.word	0x000000ff
        /*01b8*/ 	.word	0x00000008
        /*01bc*/ 	.short	0x0100
        /*01be*/ 	.byte	0x06
	.zero		1


	//   ....[3]....
        /*01c0*/ 	.word	0x000004a0
        /*01c4*/ 	.word	0x000000ff
        /*01c8*/ 	.word	0x00000010
        /*01cc*/ 	.short	0x0100
        /*01ce*/ 	.byte	0x06
	.zero		1


	//   ....[4]....
        /*01d0*/ 	.word	0x000004b0
        /*01d4*/ 	.word	0x000000ff
        /*01d8*/ 	.word	0x00000018
        /*01dc*/ 	.short	0x0100
        /*01de*/ 	.byte	0x06
	.zero		1


	//   ....[5]....
        /*01e0*/ 	.word	0x000004c0
        /*01e4*/ 	.word	0x000000ff
        /*01e8*/ 	.word	0x00000020
        /*01ec*/ 	.short	0x0100
        /*01ee*/ 	.byte	0x06
	.zero		1


	//   ....[6]....
        /*01f0*/ 	.word	0x000004d0
        /*01f4*/ 	.word	0x000000ff
        /*01f8*/ 	.word	0x00000028
        /*01fc*/ 	.short	0x0100
        /*01fe*/ 	.byte	0x06
	.zero		1


	//   ....[7]....
        /*0200*/ 	.word	0x000004e0
        /*0204*/ 	.word	0x000000ff
        /*0208*/ 	.word	0x00000030
        /*020c*/ 	.short	0x0100
        /*020e*/ 	.byte	0x06
	.zero		1


	//   ....[8]....
        /*0210*/ 	.word	0x000004f0
        /*0214*/ 	.word	0x000000ff
        /*0218*/ 	.word	0x00000038
        /*021c*/ 	.short	0x0100
        /*021e*/ 	.byte	0x06
	.zero		1


	//   ....[9]....
        /*0220*/ 	.word	0x00000500
        /*0224*/ 	.word	0x000000ff
        /*0228*/ 	.word	0x00000040
        /*022c*/ 	.short	0x0100
        /*022e*/ 	.byte	0x06
	.zero		1


	//   ....[10]....
        /*0230*/ 	.word	0x00000510
        /*0234*/ 	.word	0x000000ff
        /*0238*/ 	.word	0x00000048
        /*023c*/ 	.short	0x0100
        /*023e*/ 	.byte	0x06
	.zero		1


	//   ....[11]....
        /*0240*/ 	.word	0x00000520
        /*0244*/ 	.word	0x000000ff
        /*0248*/ 	.word	0x00000050
        /*024c*/ 	.short	0x0100
        /*024e*/ 	.byte	0x06
	.zero		1


	//   ....[12]....
        /*0250*/ 	.word	0x00000530
        /*0254*/ 	.word	0x000000ff
        /*0258*/ 	.word	0x00000058
        /*025c*/ 	.short	0x0100
        /*025e*/ 	.byte	0x06
	.zero		1


	//   ....[13]....
        /*0260*/ 	.word	0x00000540
        /*0264*/ 	.word	0x000000ff
        /*0268*/ 	.word	0x00000060
        /*026c*/ 	.short	0x0100
        /*026e*/ 	.byte	0x06
	.zero		1


	//   ....[14]....
        /*0270*/ 	.word	0x00000550
        /*0274*/ 	.word	0x000000ff
        /*0278*/ 	.word	0x00000068
        /*027c*/ 	.short	0x0100
        /*027e*/ 	.byte	0x06
	.zero		1


	//   ....[15]....
        /*0280*/ 	.word	0x00000560
        /*0284*/ 	.word	0x000000ff
        /*0288*/ 	.word	0x00000070
        /*028c*/ 	.short	0x0100
        /*028e*/ 	.byte	0x06
	.zero		1


	//   ....[16]....
        /*0290*/ 	.word	0x00000570
        /*0294*/ 	.word	0x000000ff
        /*0298*/ 	.word	0x00000078
        /*029c*/ 	.short	0x0100
        /*029e*/ 	.byte	0x06
	.zero		1


	//   ....[17]....
        /*02a0*/ 	.word	0x00000580
        /*02a4*/ 	.word	0x000000ff
        /*02a8*/ 	.word	0x00000080
        /*02ac*/ 	.short	0x0100
        /*02ae*/ 	.byte	0x06
	.zero		1


	//   ....[18]....
        /*02b0*/ 	.word	0x00000590
        /*02b4*/ 	.word	0x000000ff
        /*02b8*/ 	.word	0x00000088
        /*02bc*/ 	.short	0x0100
        /*02be*/ 	.byte	0x06
	.zero		1


	//   ....[19]....
        /*02c0*/ 	.word	0x000005a0
        /*02c4*/ 	.word	0x000000ff
        /*02c8*/ 	.word	0x00000090
        /*02cc*/ 	.short	0x0100
        /*02ce*/ 	.byte	0x06
	.zero		1


	//   ....[20]....
        /*02d0*/ 	.word	0x000005b0
        /*02d4*/ 	.word	0x000000ff
        /*02d8*/ 	.word	0x00000098
        /*02dc*/ 	.short	0x0100
        /*02de*/ 	.byte	0x06
	.zero		1


	//   ....[21]....
        /*02e0*/ 	.word	0x000005c0
        /*02e4*/ 	.word	0x000000ff
        /*02e8*/ 	.word	0x000000a0
        /*02ec*/ 	.short	0x0100
        /*02ee*/ 	.byte	0x06
	.zero		1


	//   ....[22]....
        /*02f0*/ 	.word	0x000005d0
        /*02f4*/ 	.word	0x000000ff
        /*02f8*/ 	.word	0x000000a8
        /*02fc*/ 	.short	0x0100
        /*02fe*/ 	.byte	0x06
	.zero		1


	//   ....[23]....
        /*0300*/ 	.word	0x000005e0
        /*0304*/ 	.word	0x000000ff
        /*0308*/ 	.word	0x000000b0
        /*030c*/ 	.short	0x0100
        /*030e*/ 	.byte	0x06
	.zero		1


	//   ....[24]....
        /*0310*/ 	.word	0x000005f0
        /*0314*/ 	.word	0x000000ff
        /*0318*/ 	.word	0x000000b8
        /*031c*/ 	.short	0x0100
        /*031e*/ 	.byte	0x06
	.zero		1


	//   ....[25]....
        /*0320*/ 	.word	0x00000600
        /*0324*/ 	.word	0x000000ff
        /*0328*/ 	.word	0x000000c0
        /*032c*/ 	.short	0x0100
        /*032e*/ 	.byte	0x06
	.zero		1


	//   ....[26]....
        /*0330*/ 	.word	0x00000610
        /*0334*/ 	.word	0x000000ff
        /*0338*/ 	.word	0x000000c8
        /*033c*/ 	.short	0x0100
        /*033e*/ 	.byte	0x06
	.zero		1


	//   ....[27]....
        /*0340*/ 	.word	0x00000620
        /*0344*/ 	.word	0x000000ff
        /*0348*/ 	.word	0x000000d0
        /*034c*/ 	.short	0x0100
        /*034e*/ 	.byte	0x06
	.zero		1


	//   ....[28]....
        /*0350*/ 	.word	0x00000630
        /*0354*/ 	.word	0x000000ff
        /*0358*/ 	.word	0x000000d8
        /*035c*/ 	.short	0x0100
        /*035e*/ 	.byte	0x06
	.zero		1


	//   ....[29]....
        /*0360*/ 	.word	0x00000640
        /*0364*/ 	.word	0x000000ff
        /*0368*/ 	.word	0x000000e0
        /*036c*/ 	.short	0x0100
        /*036e*/ 	.byte	0x06
	.zero		1


	//   ....[30]....
        /*0370*/ 	.word	0x00000650
        /*0374*/ 	.word	0x000000ff
        /*0378*/ 	.word	0x000000e8
        /*037c*/ 	.short	0x0100
        /*037e*/ 	.byte	0x06
	.zero		1


	//   ....[31]....
        /*0380*/ 	.word	0x00000660
        /*0384*/ 	.word	0x000000ff
        /*0388*/ 	.word	0x000000f0
        /*038c*/ 	.short	0x0100
        /*038e*/ 	.byte	0x06
	.zero		1


	//   ....[32]....
        /*0390*/ 	.word	0x00000670
        /*0394*/ 	.word	0x000000ff
        /*0398*/ 	.word	0x000000f8
        /*039c*/ 	.short	0x0100
        /*039e*/ 	.byte	0x06
	.zero		1


	//   ....[33]....
        /*03a0*/ 	.word	0x00000680
        /*03a4*/ 	.word	0x000000ff
        /*03a8*/ 	.word	0x00000100
        /*03ac*/ 	.short	0x0100
        /*03ae*/ 	.byte	0x06
	.zero		1


	//   ....[34]....
        /*03b0*/ 	.word	0x00000690
        /*03b4*/ 	.word	0x000000ff
        /*03b8*/ 	.word	0x00000108
        /*03bc*/ 	.short	0x0100
        /*03be*/ 	.byte	0x06
	.zero		1


	//   ....[35]....
        /*03c0*/ 	.word	0x000006a0
        /*03c4*/ 	.word	0x000000ff
        /*03c8*/ 	.word	0x00000110
        /*03cc*/ 	.short	0x0100
        /*03ce*/ 	.byte	0x06
	.zero		1


	//   ....[36]....
        /*03d0*/ 	.word	0x000006b0
        /*03d4*/ 	.word	0x000000ff
        /*03d8*/ 	.word	0x00000118
        /*03dc*/ 	.short	0x0100
        /*03de*/ 	.byte	0x06
	.zero		1


	//   ....[37]....
        /*03e0*/ 	.word	0x000006c0
        /*03e4*/ 	.word	0x000000ff
        /*03e8*/ 	.word	0x00000120
        /*03ec*/ 	.short	0x0100
        /*03ee*/ 	.byte	0x06
	.zero		1


	//   ....[38]....
        /*03f0*/ 	.word	0x000006d0
        /*03f4*/ 	.word	0x000000ff
        /*03f8*/ 	.word	0x00000128
        /*03fc*/ 	.short	0x0100
        /*03fe*/ 	.byte	0x06
	.zero		1


	//   ....[39]....
        /*0400*/ 	.word	0x000006e0
        /*0404*/ 	.word	0x000000ff
        /*0408*/ 	.word	0x00000130
        /*040c*/ 	.short	0x0100
        /*040e*/ 	.byte	0x06
	.zero		1


	//   ....[40]....
        /*0410*/ 	.word	0x000006f0
        /*0414*/ 	.word	0x000000ff
        /*0418*/ 	.word	0x00000138
        /*041c*/ 	.short	0x0100
        /*041e*/ 	.byte	0x06
	.zero		1


	//   ....[41]....
        /*0420*/ 	.word	0x00000700
        /*0424*/ 	.word	0x000000ff
        /*0428*/ 	.word	0x00000140
        /*042c*/ 	.short	0x0100
        /*042e*/ 	.byte	0x06
	.zero		1


	//   ....[42]....
        /*0430*/ 	.word	0x00000710
        /*0434*/ 	.word	0x000000ff
        /*0438*/ 	.word	0x00000148
        /*043c*/ 	.short	0x0100
        /*043e*/ 	.byte	0x06
	.zero		1


	//   ....[43]....
        /*0440*/ 	.word	0x00000720
        /*0444*/ 	.word	0x000000ff
        /*0448*/ 	.word	0x00000150
        /*044c*/ 	.short	0x0100
        /*044e*/ 	.byte	0x06
	.zero		1


	//   ....[44]....
        /*0450*/ 	.word	0x00000730
        /*0454*/ 	.word	0x000000ff
        /*0458*/ 	.word	0x00000158
        /*045c*/ 	.short	0x0100
        /*045e*/ 	.byte	0x06
	.zero		1


	//   ....[45]....
        /*0460*/ 	.word	0x00000740
        /*0464*/ 	.word	0x000000ff
        /*0468*/ 	.word	0x00000160
        /*046c*/ 	.short	0x0100
        /*046e*/ 	.byte	0x06
	.zero		1


	//   ....[46]....
        /*0470*/ 	.word	0x00000750
        /*0474*/ 	.word	0x000000ff
        /*0478*/ 	.word	0x00000168
        /*047c*/ 	.short	0x0100
        /*047e*/ 	.byte	0x06
	.zero		1


	//   ....[47]....
        /*0480*/ 	.word	0x00000760
        /*0484*/ 	.word	0x000000ff
        /*0488*/ 	.word	0x00000170
        /*048c*/ 	.short	0x0100
        /*048e*/ 	.byte	0x06
	.zero		1


	//   ....[48]....
        /*0490*/ 	.word	0x00000770
        /*0494*/ 	.word	0x000000ff
        /*0498*/ 	.word	0x00000178
        /*049c*/ 	.short	0x0100
        /*049e*/ 	.byte	0x06
	.zero		1


	//   ....[49]....
        /*04a0*/ 	.word	0x00000780
        /*04a4*/ 	.word	0x000000ff
        /*04a8*/ 	.word	0x00000180
        /*04ac*/ 	.short	0x0100
        /*04ae*/ 	.byte	0x06
	.zero		1


	//   ....[50]....
        /*04b0*/ 	.word	0x00000790
        /*04b4*/ 	.word	0x000000ff
        /*04b8*/ 	.word	0x00000188
        /*04bc*/ 	.short	0x0100
        /*04be*/ 	.byte	0x06
	.zero		1


	//   ....[51]....
        /*04c0*/ 	.word	0x000007a0
        /*04c4*/ 	.word	0x000000ff
        /*04c8*/ 	.word	0x00000190
        /*04cc*/ 	.short	0x0100
        /*04ce*/ 	.byte	0x06
	.zero		1


	//   ....[52]....
        /*04d0*/ 	.word	0x000007b0
        /*04d4*/ 	.word	0x000000ff
        /*04d8*/ 	.word	0x00000198
        /*04dc*/ 	.short	0x0100
        /*04de*/ 	.byte	0x06
	.zero		1


	//   ....[53]....
        /*04e0*/ 	.word	0x000007c0
        /*04e4*/ 	.word	0x000000ff
        /*04e8*/ 	.word	0x000001a0
        /*04ec*/ 	.short	0x0100
        /*04ee*/ 	.byte	0x06
	.zero		1


	//   ....[54]....
        /*04f0*/ 	.word	0x000007d0
        /*04f4*/ 	.word	0x000000ff
        /*04f8*/ 	.word	0x000001a8
        /*04fc*/ 	.short	0x0100
        /*04fe*/ 	.byte	0x06
	.zero		1


	//   ....[55]....
        /*0500*/ 	.word	0x000007e0
        /*0504*/ 	.word	0x000000ff
        /*0508*/ 	.word	0x000001b0
        /*050c*/ 	.short	0x0100
        /*050e*/ 	.byte	0x06
	.zero		1


	//   ....[56]....
        /*0510*/ 	.word	0x000007f0
        /*0514*/ 	.word	0x000000ff
        /*0518*/ 	.word	0x000001b8
        /*051c*/ 	.short	0x0100
        /*051e*/ 	.byte	0x06
	.zero		1


	//   ....[57]....
        /*0520*/ 	.word	0x00000800
        /*0524*/ 	.word	0x000000ff
        /*0528*/ 	.word	0x000001c0
        /*052c*/ 	.short	0x0100
        /*052e*/ 	.byte	0x06
	.zero		1


	//   ....[58]....
        /*0530*/ 	.word	0x00000810
        /*0534*/ 	.word	0x000000ff
        /*0538*/ 	.word	0x000001c8
        /*053c*/ 	.short	0x0100
        /*053e*/ 	.byte	0x06
	.zero		1


	//   ....[59]....
        /*0540*/ 	.word	0x00000820
        /*0544*/ 	.word	0x000000ff
        /*0548*/ 	.word	0x000001d0
        /*054c*/ 	.short	0x0100
        /*054e*/ 	.byte	0x06
	.zero		1


	//   ....[60]....
        /*0550*/ 	.word	0x00000830
        /*0554*/ 	.word	0x000000ff
        /*0558*/ 	.word	0x000001d8
        /*055c*/ 	.short	0x0100
        /*055e*/ 	.byte	0x06
	.zero		1


	//   ....[61]....
        /*0560*/ 	.word	0x00000840
        /*0564*/ 	.word	0x000000ff
        /*0568*/ 	.word	0x000001e0
        /*056c*/ 	.short	0x0100
        /*056e*/ 	.byte	0x06
	.zero		1


	//   ....[62]....
        /*0570*/ 	.word	0x00000850
        /*0574*/ 	.word	0x000000ff
        /*0578*/ 	.word	0x000001e8
        /*057c*/ 	.short	0x0100
        /*057e*/ 	.byte	0x06
	.zero		1


	//   ....[63]....
        /*0580*/ 	.word	0x00000860
        /*0584*/ 	.word	0x000000ff
        /*0588*/ 	.word	0x000001f0
        /*058c*/ 	.short	0x0100
        /*058e*/ 	.byte	0x06
	.zero		1


	//   ....[64]....
        /*0590*/ 	.word	0x00000870
        /*0594*/ 	.word	0x000000ff
        /*0598*/ 	.word	0x000001f8
        /*059c*/ 	.short	0x0100
        /*059e*/ 	.byte	0x06
	.zero		1


	//   ....[65]....
        /*05a0*/ 	.word	0x00000880
        /*05a4*/ 	.word	0x000000ff
        /*05a8*/ 	.word	0x00000200
        /*05ac*/ 	.short	0x0100
        /*05ae*/ 	.byte	0x06
	.zero		1


	//   ....[66]....
        /*05b0*/ 	.word	0x00000890
        /*05b4*/ 	.word	0x000000ff
        /*05b8*/ 	.word	0x00000208
        /*05bc*/ 	.short	0x0100
        /*05be*/ 	.byte	0x06
	.zero		1


	//   ....[67]....
        /*05c0*/ 	.word	0x000008a0
        /*05c4*/ 	.word	0x000000ff
        /*05c8*/ 	.word	0x00000210
        /*05cc*/ 	.short	0x0100
        /*05ce*/ 	.byte	0x06
	.zero		1


	//   ....[68]....
        /*05d0*/ 	.word	0x000008b0
        /*05d4*/ 	.word	0x000000ff
        /*05d8*/ 	.word	0x00000218
        /*05dc*/ 	.short	0x0100
        /*05de*/ 	.byte	0x06
	.zero		1


	//   ....[69]....
        /*05e0*/ 	.word	0x000008c0
        /*05e4*/ 	.word	0x000000ff
        /*05e8*/ 	.word	0x00000220
        /*05ec*/ 	.short	0x0100
        /*05ee*/ 	.byte	0x06
	.zero		1


	//   ....[70]....
        /*05f0*/ 	.word	0x000008d0
        /*05f4*/ 	.word	0x000000ff
        /*05f8*/ 	.word	0x00000228
        /*05fc*/ 	.short	0x0100
        /*05fe*/ 	.byte	0x06
	.zero		1


	//   ....[71]....
        /*0600*/ 	.word	0x000008e0
        /*0604*/ 	.word	0x000000ff
        /*0608*/ 	.word	0x00000230
        /*060c*/ 	.short	0x0100
        /*060e*/ 	.byte	0x06
	.zero		1


	//   ....[72]....
        /*0610*/ 	.word	0x000008f0
        /*0614*/ 	.word	0x000000ff
        /*0618*/ 	.word	0x00000238
        /*061c*/ 	.short	0x0100
        /*061e*/ 	.byte	0x06
	.zero		1


	//   ....[73]....
        /*0620*/ 	.word	0x00000900
        /*0624*/ 	.word	0x000000ff
        /*0628*/ 	.word	0x00000240
        /*062c*/ 	.short	0x0100
        /*062e*/ 	.byte	0x06
	.zero		1


	//   ....[74]....
        /*0630*/ 	.word	0x00000910
        /*0634*/ 	.word	0x000000ff
        /*0638*/ 	.word	0x00000248
        /*063c*/ 	.short	0x0100
        /*063e*/ 	.byte	0x06
	.zero		1


	//   ....[75]....
        /*0640*/ 	.word	0x00000920
        /*0644*/ 	.word	0x000000ff
        /*0648*/ 	.word	0x00000250
        /*064c*/ 	.short	0x0100
        /*064e*/ 	.byte	0x06
	.zero		1


	//   ....[76]....
        /*0650*/ 	.word	0x00000930
        /*0654*/ 	.word	0x000000ff
        /*0658*/ 	.word	0x00000258
        /*065c*/ 	.short	0x0100
        /*065e*/ 	.byte	0x06
	.zero		1


	//   ....[77]....
        /*0660*/ 	.word	0x00000940
        /*0664*/ 	.word	0x000000ff
        /*0668*/ 	.word	0x00000260
        /*066c*/ 	.short	0x0100
        /*066e*/ 	.byte	0x06
	.zero		1


	//   ....[78]....
        /*0670*/ 	.word	0x00000950
        /*0674*/ 	.word	0x000000ff
        /*0678*/ 	.word	0x00000268
        /*067c*/ 	.short	0x0100
        /*067e*/ 	.byte	0x06
	.zero		1


	//   ....[79]....
        /*0680*/ 	.word	0x00000960
        /*0684*/ 	.word	0x000000ff
        /*0688*/ 	.word	0x00000270
        /*068c*/ 	.short	0x0100
        /*068e*/ 	.byte	0x06
	.zero		1


	//   ....[80]....
        /*0690*/ 	.word	0x00000970
        /*0694*/ 	.word	0x000000ff
        /*0698*/ 	.word	0x00000278
        /*069c*/ 	.short	0x0100
        /*069e*/ 	.byte	0x06
	.zero		1


	//   ....[81]....
        /*06a0*/ 	.word	0x00000980
        /*06a4*/ 	.word	0x000000ff
        /*06a8*/ 	.word	0x00000280
        /*06ac*/ 	.short	0x0100
        /*06ae*/ 	.byte	0x06
	.zero		1


	//   ....[82]....
        /*06b0*/ 	.word	0x00000990
        /*06b4*/ 	.word	0x000000ff
        /*06b8*/ 	.word	0x00000288
        /*06bc*/ 	.short	0x0100
        /*06be*/ 	.byte	0x06
	.zero		1


	//   ....[83]....
        /*06c0*/ 	.word	0x000009a0
        /*06c4*/ 	.word	0x000000ff
        /*06c8*/ 	.word	0x00000290
        /*06cc*/ 	.short	0x0100
        /*06ce*/ 	.byte	0x06
	.zero		1


	//   ....[84]....
        /*06d0*/ 	.word	0x000009b0
        /*06d4*/ 	.word	0x000000ff
        /*06d8*/ 	.word	0x00000298
        /*06dc*/ 	.short	0x0100
        /*06de*/ 	.byte	0x06
	.zero		1


	//   ....[85]....
        /*06e0*/ 	.word	0x000009c0
        /*06e4*/ 	.word	0x000000ff
        /*06e8*/ 	.word	0x000002a0
        /*06ec*/ 	.short	0x0100
        /*06ee*/ 	.byte	0x06
	.zero		1


	//   ....[86]....
        /*06f0*/ 	.word	0x000009d0
        /*06f4*/ 	.word	0x000000ff
        /*06f8*/ 	.word	0x000002a8
        /*06fc*/ 	.short	0x0100
        /*06fe*/ 	.byte	0x06
	.zero		1


	//   ....[87]....
        /*0700*/ 	.word	0x000009e0
        /*0704*/ 	.word	0x000000ff
        /*0708*/ 	.word	0x000002b0
        /*070c*/ 	.short	0x0100
        /*070e*/ 	.byte	0x06
	.zero		1


	//   ....[88]....
        /*0710*/ 	.word	0x000009f0
        /*0714*/ 	.word	0x000000ff
        /*0718*/ 	.word	0x000002b8
        /*071c*/ 	.short	0x0100
        /*071e*/ 	.byte	0x06
	.zero		1


	//   ....[89]....
        /*0720*/ 	.word	0x00000a00
        /*0724*/ 	.word	0x000000ff
        /*0728*/ 	.word	0x000002c0
        /*072c*/ 	.short	0x0100
        /*072e*/ 	.byte	0x06
	.zero		1


	//   ....[90]....
        /*0730*/ 	.word	0x00000a10
        /*0734*/ 	.word	0x000000ff
        /*0738*/ 	.word	0x000002c8
        /*073c*/ 	.short	0x0100
        /*073e*/ 	.byte	0x06
	.zero		1


	//   ....[91]....
        /*0740*/ 	.word	0x00000a20
        /*0744*/ 	.word	0x000000ff
        /*0748*/ 	.word	0x000002d0
        /*074c*/ 	.short	0x0100
        /*074e*/ 	.byte	0x06
	.zero		1


	//   ....[92]....
        /*0750*/ 	.word	0x00000a30
        /*0754*/ 	.word	0x000000ff
        /*0758*/ 	.word	0x000002d8
        /*075c*/ 	.short	0x0100
        /*075e*/ 	.byte	0x06
	.zero		1


	//   ....[93]....
        /*0760*/ 	.word	0x00000a40
        /*0764*/ 	.word	0x000000ff
        /*0768*/ 	.word	0x000002e0
        /*076c*/ 	.short	0x0100
        /*076e*/ 	.byte	0x06
	.zero		1


	//   ....[94]....
        /*0770*/ 	.word	0x00000a50
        /*0774*/ 	.word	0x000000ff
        /*0778*/ 	.word	0x000002e8
        /*077c*/ 	.short	0x0100
        /*077e*/ 	.byte	0x06
	.zero		1


	//   ....[95]....
        /*0780*/ 	.word	0x00000a60
        /*0784*/ 	.word	0x000000ff
        /*0788*/ 	.word	0x000002f0
        /*078c*/ 	.short	0x0100
        /*078e*/ 	.byte	0x06
	.zero		1


	//   ....[96]....
        /*0790*/ 	.word	0x00000a70
        /*0794*/ 	.word	0x000000ff
        /*0798*/ 	.word	0x000002f8
        /*079c*/ 	.short	0x0100
        /*079e*/ 	.byte	0x06
	.zero		1


	//   ....[97]....
        /*07a0*/ 	.word	0x00000a80
        /*07a4*/ 	.word	0x000000ff
        /*07a8*/ 	.word	0x00000300
        /*07ac*/ 	.short	0x0100
        /*07ae*/ 	.byte	0x06
	.zero		1


	//   ....[98]....
        /*07b0*/ 	.word	0x00000a90
        /*07b4*/ 	.word	0x000000ff
        /*07b8*/ 	.word	0x00000308
        /*07bc*/ 	.short	0x0100
        /*07be*/ 	.byte	0x06
	.zero		1


	//   ....[99]....
        /*07c0*/ 	.word	0x00000aa0
        /*07c4*/ 	.word	0x000000ff
        /*07c8*/ 	.word	0x00000310
        /*07cc*/ 	.short	0x0100
        /*07ce*/ 	.byte	0x06
	.zero		1


	//   ....[100]....
        /*07d0*/ 	.word	0x00000ab0
        /*07d4*/ 	.word	0x000000ff
        /*07d8*/ 	.word	0x00000318
        /*07dc*/ 	.short	0x0100
        /*07de*/ 	.byte	0x06
	.zero		1


	//   ....[101]....
        /*07e0*/ 	.word	0x00000ac0
        /*07e4*/ 	.word	0x000000ff
        /*07e8*/ 	.word	0x00000320
        /*07ec*/ 	.short	0x0100
        /*07ee*/ 	.byte	0x06
	.zero		1


	//   ....[102]....
        /*07f0*/ 	.word	0x00000ad0
        /*07f4*/ 	.word	0x000000ff
        /*07f8*/ 	.word	0x00000328
        /*07fc*/ 	.short	0x0100
        /*07fe*/ 	.byte	0x06
	.zero		1


	//   ....[103]....
        /*0800*/ 	.word	0x00000ae0
        /*0804*/ 	.word	0x000000ff
        /*0808*/ 	.word	0x00000330
        /*080c*/ 	.short	0x0100
        /*080e*/ 	.byte	0x06
	.zero		1


	//   ....[104]....
        /*0810*/ 	.word	0x00000af0
        /*0814*/ 	.word	0x000000ff
        /*0818*/ 	.word	0x00000338
        /*081c*/ 	.short	0x0100
        /*081e*/ 	.byte	0x06
	.zero		1


	//   ....[105]....
        /*0820*/ 	.word	0x00000b00
        /*0824*/ 	.word	0x000000ff
        /*0828*/ 	.word	0x00000340
        /*082c*/ 	.short	0x0100
        /*082e*/ 	.byte	0x06
	.zero		1


	//   ....[106]....
        /*0830*/ 	.word	0x00000b10
        /*0834*/ 	.word	0x000000ff
        /*0838*/ 	.word	0x00000348
        /*083c*/ 	.short	0x0100
        /*083e*/ 	.byte	0x06
	.zero		1


	//   ....[107]....
        /*0840*/ 	.word	0x00000b20
        /*0844*/ 	.word	0x000000ff
        /*0848*/ 	.word	0x00000350
        /*084c*/ 	.short	0x0100
        /*084e*/ 	.byte	0x06
	.zero		1


	//   ....[108]....
        /*0850*/ 	.word	0x00000b30
        /*0854*/ 	.word	0x000000ff
        /*0858*/ 	.word	0x00000358
        /*085c*/ 	.short	0x0100
        /*085e*/ 	.byte	0x06
	.zero		1


	//   ....[109]....
        /*0860*/ 	.word	0x00000cd0
        /*0864*/ 	.word	0x000000ff
        /*0868*/ 	.word	0x00000360
        /*086c*/ 	.short	0x0100
        /*086e*/ 	.byte	0x07
	.zero		1


	//   ....[110]....
        /*0870*/ 	.word	0x00000ce0
        /*0874*/ 	.word	0x000000ff
        /*0878*/ 	.word	0x00000368
        /*087c*/ 	.short	0x0100
        /*087e*/ 	.byte	0x07
	.zero		1


	//   ....[111]....
        /*0880*/ 	.word	0x00000cf0
        /*0884*/ 	.word	0x000000ff
        /*0888*/ 	.word	0x00000370
        /*088c*/ 	.short	0x0100
        /*088e*/ 	.byte	0x07
	.zero		1


	//   ....[112]....
        /*0890*/ 	.word	0x00000d00
        /*0894*/ 	.word	0x000000ff
        /*0898*/ 	.word	0x00000378
        /*089c*/ 	.short	0x0100
        /*089e*/ 	.byte	0x07
	.zero		1


	//   ....[113]....
        /*08a0*/ 	.word	0x00000d10
        /*08a4*/ 	.word	0x000000ff
        /*08a8*/ 	.word	0x00000380
        /*08ac*/ 	.short	0x0100
        /*08ae*/ 	.byte	0x07
	.zero		1


	//   ....[114]....
        /*08b0*/ 	.word	0x00000d20
        /*08b4*/ 	.word	0x000000ff
        /*08b8*/ 	.word	0x00000388
        /*08bc*/ 	.short	0x0100
        /*08be*/ 	.byte	0x07
	.zero		1


	//   ....[115]....
        /*08c0*/ 	.word	0x00000d30
        /*08c4*/ 	.word	0x000000ff
        /*08c8*/ 	.word	0x00000390
        /*08cc*/ 	.short	0x0100
        /*08ce*/ 	.byte	0x07
	.zero		1


	//   ....[116]....
        /*08d0*/ 	.word	0x00000d40
        /*08d4*/ 	.word	0x000000ff
        /*08d8*/ 	.word	0x00000398
        /*08dc*/ 	.short	0x0100
        /*08de*/ 	.byte	0x07
	.zero		1


	//   ....[117]....
        /*08e0*/ 	.word	0x00001470
        /*08e4*/ 	.word	0x000000ff
        /*08e8*/ 	.word	0x000001b0
        /*08ec*/ 	.short	0x010a
        /*08ee*/ 	.byte	0x0b
	.zero		1


	//   ....[118]....
        /*08f0*/ 	.word	0x00001550
        /*08f4*/ 	.word	0x000000ff
        /*08f8*/ 	.word	0x00000008
        /*08fc*/ 	.short	0x010a
        /*08fe*/ 	.byte	0x1e
	.zero		1


	//   ....[119]....
        /*0900*/ 	.word	0x000016d0
        /*0904*/ 	.word	0x000000ff
        /*0908*/ 	.word	0x000001b0
        /*090c*/ 	.short	0x010a
        /*090e*/ 	.byte	0x08
	.zero		1


	//   ....[120]....
        /*0910*/ 	.word	0x00001910
        /*0914*/ 	.word	0x000000ff
        /*0918*/ 	.word	0x000001b0
        /*091c*/ 	.short	0x010a
        /*091e*/ 	.byte	0x09
	.zero		1


	//   ....[121]....
        /*0920*/ 	.word	0x00001a40
        /*0924*/ 	.word	0x000000ff
        /*0928*/ 	.word	0x000001b0
        /*092c*/ 	.short	0x010a
        /*092e*/ 	.byte	0x08
	.zero		1


	//   ....[122]....
        /*0930*/ 	.word	0x00002a20
        /*0934*/ 	.word	0x000000ff
        /*0938*/ 	.word	0x000001b0
        /*093c*/ 	.short	0x010a
        /*093e*/ 	.byte	0x09
	.zero		1


	//   ....[123]....
        /*0940*/ 	.word	0x00002aa0
        /*0944*/ 	.word	0x000000ff
        /*0948*/ 	.word	0x00000008
        /*094c*/ 	.short	0x010a
        /*094e*/ 	.byte	0x08
	.zero		1


	//   ....[124]....
        /*0950*/ 	.word	0x00002b20
        /*0954*/ 	.word	0x000000ff
        /*0958*/ 	.word	0x00000008
        /*095c*/ 	.short	0x010a
        /*095e*/ 	.byte	0x08
	.zero		1


	//   ....[125]....
        /*0960*/ 	.word	0x00002bf0
        /*0964*/ 	.word	0x000000ff
        /*0968*/ 	.word	0x000003c0
        /*096c*/ 	.short	0x0100
        /*096e*/ 	.byte	0x09
	.zero		1


	//   ....[126]....
        /*0970*/ 	.word	0x00002eb0
        /*0974*/ 	.word	0x00000003
        /*0978*/ 	.word	0x00000000
        /*097c*/ 	.short	0x010a
        /*097e*/ 	.byte	0xff
	.zero		1


	//   ....[127]....
        /*0980*/ 	.word	0x00002ed0
        /*0984*/ 	.word	0x00000003
        /*0988*/ 	.word	0x00000000
        /*098c*/ 	.short	0x010a
        /*098e*/ 	.byte	0xff
	.zero		1


	//   ....[128]....
        /*0990*/ 	.word	0x000030e0
        /*0994*/ 	.word	0x00000004
        /*0998*/ 	.word	0x00000000
        /*099c*/ 	.short	0x010a
        /*099e*/ 	.byte	0xff
	.zero		1


	//   ....[129]....
        /*09a0*/ 	.word	0x00003100
        /*09a4*/ 	.word	0x00000004
        /*09a8*/ 	.word	0x00000000
        /*09ac*/ 	.short	0x010a
        /*09ae*/ 	.byte	0xff
	.zero		1


	//   ....[130]....
        /*09b0*/ 	.word	0x00003200
        /*09b4*/ 	.word	0x00000007
        /*09b8*/ 	.word	0x00000000
        /*09bc*/ 	.short	0x0101
        /*09be*/ 	.byte	0xff
	.zero		1


	//   ....[131]....
        /*09c0*/ 	.word	0x00003780
        /*09c4*/ 	.word	0x000000ff
        /*09c8*/ 	.word	0x00000000
        /*09cc*/ 	.short	0x010a
        /*09ce*/ 	.byte	0x10
	.zero		1


	//   ....[132]....
        /*09d0*/ 	.word	0x000037a0
        /*09d4*/ 	.word	0x000000ff
        /*09d8*/ 	.word	0x00000010
        /*09dc*/ 	.short	0x010a
        /*09de*/ 	.byte	0x17
	.zero		1


	//   ....[133]....
        /*09e0*/ 	.word	0x000039d0
        /*09e4*/ 	.word	0x000000ff
        /*09e8*/ 	.word	0x00000010
        /*09ec*/ 	.short	0x010a
        /*09ee*/ 	.byte	0x1f
	.zero		1


	//   ....[134]....
        /*09f0*/ 	.word	0x00003a00
        /*09f4*/ 	.word	0x000000ff
        /*09f8*/ 	.word	0x00000358
        /*09fc*/ 	.short	0x010a
        /*09fe*/ 	.byte	0x10
	.zero		1


	//   ....[135]....
        /*0a00*/ 	.word	0x00003bb0
        /*0a04*/ 	.word	0x000000ff
        /*0a08*/ 	.word	0x00000360
        /*0a0c*/ 	.short	0x010a
        /*0a0e*/ 	.byte	0x10
	.zero		1


	//   ....[136]....
        /*0a10*/ 	.word	0x00003cd0
        /*0a14*/ 	.word	0x000000ff
        /*0a18*/ 	.word	0x00000010
        /*0a1c*/ 	.short	0x010a
        /*0a1e*/ 	.byte	0x17
	.zero		1


	//   ....[137]....
        /*0a20*/ 	.word	0x00003ed0
        /*0a24*/ 	.word	0x000000ff
        /*0a28*/ 	.word	0x00000010
        /*0a2c*/ 	.short	0x010a
        /*0a2e*/ 	.byte	0x1f
	.zero		1


	//   ....[138]....
        /*0a30*/ 	.word	0x00003ef0
        /*0a34*/ 	.word	0x000000ff
        /*0a38*/ 	.word	0x00000358
        /*0a3c*/ 	.short	0x010a
        /*0a3e*/ 	.byte	0x10
	.zero		1


	//   ....[139]....
        /*0a40*/ 	.word	0x000040a0
        /*0a44*/ 	.word	0x000000ff
        /*0a48*/ 	.word	0x00000360
        /*0a4c*/ 	.short	0x010a
        /*0a4e*/ 	.byte	0x10
	.zero		1


	//   ....[140]....
        /*0a50*/ 	.word	0x000042f0
        /*0a54*/ 	.word	0x00000006
        /*0a58*/ 	.word	0x00000000
        /*0a5c*/ 	.short	0x0101
        /*0a5e*/ 	.byte	0xff
	.zero		1


	//   ....[141]....
        /*0a60*/ 	.word	0x00004300
        /*0a64*/ 	.word	0x000000ff
        /*0a68*/ 	.word	0x000003c0
        /*0a6c*/ 	.short	0x010a
        /*0a6e*/ 	.byte	0x10
	.zero		1


	//   ....[142]....
        /*0a70*/ 	.word	0x00004660
        /*0a74*/ 	.word	0x000000ff
        /*0a78*/ 	.word	0x000003c0
        /*0a7c*/ 	.short	0x0100
        /*0a7e*/ 	.byte	0x09
	.zero		1


	//   ....[143]....
        /*0a80*/ 	.word	0x00004960
        /*0a84*/ 	.word	0x000000ff
        /*0a88*/ 	.word	0x00000390
        /*0a8c*/ 	.short	0x010a
        /*0a8e*/ 	.byte	0x14
	.zero		1


	//   ....[144]....
        /*0a90*/ 	.word	0x00004a80
        /*0a94*/ 	.word	0x000000ff
        /*0a98*/ 	.word	0x00000398
        /*0a9c*/ 	.short	0x0101
        /*0a9e*/ 	.byte	0x14
	.zero		1


	//   ....[145]....
        /*0aa0*/ 	.word	0x00004ec0
        /*0aa4*/ 	.word	0x000000ff
        /*0aa8*/ 	.word	0x00000388
        /*0aac*/ 	.short	0x010a
        /*0aae*/ 	.byte	0x09
	.zero		1


	//   ....[146]....
        /*0ab0*/ 	.word	0x00004ee0
        /*0ab4*/ 	.word	0x000000ff
        /*0ab8*/ 	.word	0x00000350
        /*0abc*/ 	.short	0x010a
        /*0abe*/ 	.byte	0x09
	.zero		1


	//   ....[147]....
        /*0ac0*/ 	.word	0x000071b0
        /*0ac4*/ 	.word	0x000000ff
        /*0ac8*/ 	.word	0x00000000
        /*0acc*/ 	.short	0x0101
        /*0ace*/ 	.byte	0x0d
	.zero		1


	//   ....[148]....
        /*0ad0*/ 	.word	0x000075d0
        /*0ad4*/ 	.word	0x000000ff
        /*0ad8*/ 	.word	0x00000000
        /*0adc*/ 	.short	0x0101
        /*0ade*/ 	.byte	0x0c
	.zero		1


	//   ....[149]....
        /*0ae0*/ 	.word	0x00007600
        /*0ae4*/ 	.word	0x000000ff
        /*0ae8*/ 	.word	0x00000388
        /*0aec*/ 	.short	0x010a
        /*0aee*/ 	.byte	0x09
	.zero		1


	//   ....[150]....
        /*0af0*/ 	.word	0x000076a0
        /*0af4*/ 	.word	0x000000ff
        /*0af8*/ 	.word	0x00000350
        /*0afc*/ 	.short	0x010a
        /*0afe*/ 	.byte	0x09
	.zero		1


	//   ....[151]....
        /*0b00*/ 	.word	0x00009300
        /*0b04*/ 	.word	0x000000ff
        /*0b08*/ 	.word	0x00000000
        /*0b0c*/ 	.short	0x0101
        /*0b0e*/ 	.byte	0x0d
	.zero		1


	//   ....[152]....
        /*0b10*/ 	.word	0x00009340
        /*0b14*/ 	.word	0x000000ff
        /*0b18*/ 	.word	0x00000000
        /*0b1c*/ 	.short	0x0101
        /*0b1e*/ 	.byte	0x0c
	.zero		1


	//   ....[153]....
        /*0b20*/ 	.word	0x00009350
        /*0b24*/ 	.word	0x000000ff
        /*0b28*/ 	.word	0x00000388
        /*0b2c*/ 	.short	0x010a
        /*0b2e*/ 	.byte	0x09
	.zero		1


	//   ....[154]....
        /*0b30*/ 	.word	0x000098e0
        /*0b34*/ 	.word	0x00000003
        /*0b38*/ 	.word	0x00000388
        /*0b3c*/ 	.short	0x010a
        /*0b3e*/ 	.byte	0xff
	.zero		1


	//   ....[155]....
        /*0b40*/ 	.word	0x000099d0
        /*0b44*/ 	.word	0x000000ff
        /*0b48*/ 	.word	0x000003c0
        /*0b4c*/ 	.short	0x0100
        /*0b4e*/ 	.byte	0x07
	.zero		1


	//   ....[156]....
        /*0b50*/ 	.word	0x00009ad0
        /*0b54*/ 	.word	0x000000ff
        /*0b58*/ 	.word	0x000003c0
        /*0b5c*/ 	.short	0x0100
        /*0b5e*/ 	.byte	0x07
	.zero		1


	//   ....[157]....
        /*0b60*/ 	.word	0x00009d80
        /*0b64*/ 	.word	0x000000ff
        /*0b68*/ 	.word	0x00000000
        /*0b6c*/ 	.short	0x0101
        /*0b6e*/ 	.byte	0x0c
	.zero		1


	//   ....[158]....
        /*0b70*/ 	.word	0x0000a000
        /*0b74*/ 	.word	0x000000ff
        /*0b78*/ 	.word	0x00000388
        /*0b7c*/ 	.short	0x0101
        /*0b7e*/ 	.byte	0x08
	.zero		1


	//   ....[159]....
        /*0b80*/ 	.word	0x0000a340
        /*0b84*/ 	.word	0x000000ff
        /*0b88*/ 	.word	0x00000000
        /*0b8c*/ 	.short	0x0101
        /*0b8e*/ 	.byte	0x0c
	.zero		1


	//   ....[160]....
        /*0b90*/ 	.word	0x0000a370
        /*0b94*/ 	.word	0x000000ff
        /*0b98*/ 	.word	0x00000388
        /*0b9c*/ 	.short	0x0101
        /*0b9e*/ 	.byte	0x08
	.zero		1


	//   ....[161]....
        /*0ba0*/ 	.word	0x0000a3e0
        /*0ba4*/ 	.word	0x000000ff
        /*0ba8*/ 	.word	0x00000388
        /*0bac*/ 	.short	0x0101
        /*0bae*/ 	.byte	0x08
	.zero		1


	//   ....[162]....
        /*0bb0*/ 	.word	0x0000a3f0
        /*0bb4*/ 	.word	0x000000ff
        /*0bb8*/ 	.word	0x00000370
        /*0bbc*/ 	.short	0x010a
        /*0bbe*/ 	.byte	0x08
	.zero		1


	//   ....[163]....
        /*0bc0*/ 	.word	0x0000a410
        /*0bc4*/ 	.word	0x000000ff
        /*0bc8*/ 	.word	0x00000398
        /*0bcc*/ 	.short	0x010a
        /*0bce*/ 	.byte	0x08
	.zero		1


	//   ....[164]....
        /*0bd0*/ 	.word	0x0000aa90
        /*0bd4*/ 	.word	0x000000ff
        /*0bd8*/ 	.word	0x00000000
        /*0bdc*/ 	.short	0x0101
        /*0bde*/ 	.byte	0x0c
	.zero		1


	//   ....[165]....
        /*0be0*/ 	.word	0x0000aaa0
        /*0be4*/ 	.word	0x000000ff
        /*0be8*/ 	.word	0x00000390
        /*0bec*/ 	.short	0x0101
        /*0bee*/ 	.byte	0x08
	.zero		1


	//   ....[166]....
        /*0bf0*/ 	.word	0x0000ad90
        /*0bf4*/ 	.word	0x000000ff
        /*0bf8*/ 	.word	0x00000398
        /*0bfc*/ 	.short	0x010a
        /*0bfe*/ 	.byte	0x08
	.zero		1


	//   ....[167]....
        /*0c00*/ 	.word	0x0000ae70
        /*0c04*/ 	.word	0x000000ff
        /*0c08*/ 	.word	0x000003c0
        /*0c0c*/ 	.short	0x0100
        /*0c0e*/ 	.byte	0x05
	.zero		1


	//   ....[168]....
        /*0c10*/ 	.word	0x0000af50
        /*0c14*/ 	.word	0x000000ff
        /*0c18*/ 	.word	0x000003c0
        /*0c1c*/ 	.short	0x0100
        /*0c1e*/ 	.byte	0x05
	.zero		1


	//   ....[169]....
        /*0c20*/ 	.word	0x0000afb0
        /*0c24*/ 	.word	0x00000002
        /*0c28*/ 	.word	0x000001b0
        /*0c2c*/ 	.short	0x010a
        /*0c2e*/ 	.byte	0xff
	.zero		1


	//   ....[170]....
        /*0c30*/ 	.word	0x0000b030
        /*0c34*/ 	.word	0x00000002
        /*0c38*/ 	.word	0x00000008
        /*0c3c*/ 	.short	0x010a
        /*0c3e*/ 	.byte	0xff
	.zero		1


	//   ....[171]....
        /*0c40*/ 	.word	0x0000b0b0
        /*0c44*/ 	.word	0x00000002
        /*0c48*/ 	.word	0x000001b0
        /*0c4c*/ 	.short	0x010a
        /*0c4e*/ 	.byte	0xff
	.zero		1


	//   ....[172]....
        /*0c50*/ 	.word	0x0000b130
        /*0c54*/ 	.word	0x00000002
        /*0c58*/ 	.word	0x000001b0
        /*0c5c*/ 	.short	0x010a
        /*0c5e*/ 	.byte	0xff
	.zero		1


	//   ....[173]....
        /*0c60*/ 	.word	0x0000b1b0
        /*0c64*/ 	.word	0x00000002
        /*0c68*/ 	.word	0x000001b0
        /*0c6c*/ 	.short	0x010a
        /*0c6e*/ 	.byte	0xff
	.zero		1


	//   ....[174]....
        /*0c70*/ 	.word	0x0000b220
        /*0c74*/ 	.word	0x00000002
        /*0c78*/ 	.word	0x000001b0
        /*0c7c*/ 	.short	0x010a
        /*0c7e*/ 	.byte	0xff
	.zero		1


	//   ....[175]....
        /*0c80*/ 	.word	0x0000b290
        /*0c84*/ 	.word	0x00000002
        /*0c88*/ 	.word	0x00000008
        /*0c8c*/ 	.short	0x010a
        /*0c8e*/ 	.byte	0xff
	.zero		1


	//   ....[176]....
        /*0c90*/ 	.word	0x0000b300
        /*0c94*/ 	.word	0x00000002
        /*0c98*/ 	.word	0x00000008
        /*0c9c*/ 	.short	0x010a
        /*0c9e*/ 	.byte	0xff
	.zero		1


	//   ....[177]....
        /*0ca0*/ 	.word	0x0000b360
        /*0ca4*/ 	.word	0x00000003
        /*0ca8*/ 	.word	0x00000000
        /*0cac*/ 	.short	0x010a
        /*0cae*/ 	.byte	0xff
	.zero		1


	//   ....[178]....
        /*0cb0*/ 	.word	0x0000b3c0
        /*0cb4*/ 	.word	0x00000004
        /*0cb8*/ 	.word	0x00000000
        /*0cbc*/ 	.short	0x010a
        /*0cbe*/ 	.byte	0xff
	.zero		1


	//   ....[179]....
        /*0cc0*/ 	.word	0x0000b430
        /*0cc4*/ 	.word	0x00000002
        /*0cc8*/ 	.word	0x00000000
        /*0ccc*/ 	.short	0x010a
        /*0cce*/ 	.byte	0xff
	.zero		1


	//   ....[180]....
        /*0cd0*/ 	.word	0x0000b4a0
        /*0cd4*/ 	.word	0x00000002
        /*0cd8*/ 	.word	0x00000010
        /*0cdc*/ 	.short	0x010a
        /*0cde*/ 	.byte	0xff
	.zero		1


	//   ....[181]....
        /*0ce0*/ 	.word	0x0000b510
        /*0ce4*/ 	.word	0x00000004
        /*0ce8*/ 	.word	0x00000010
        /*0cec*/ 	.short	0x010a
        /*0cee*/ 	.byte	0xff
	.zero		1


	//   ....[182]....
        /*0cf0*/ 	.word	0x0000b580
        /*0cf4*/ 	.word	0x00000005
        /*0cf8*/ 	.word	0x00000358
        /*0cfc*/ 	.short	0x010a
        /*0cfe*/ 	.byte	0xff
	.zero		1


	//   ....[183]....
        /*0d00*/ 	.word	0x0000b5f0
        /*0d04*/ 	.word	0x00000005
        /*0d08*/ 	.word	0x00000360
        /*0d0c*/ 	.short	0x010a
        /*0d0e*/ 	.byte	0xff
	.zero		1


	//   ....[184]....
        /*0d10*/ 	.word	0x0000b660
        /*0d14*/ 	.word	0x00000004
        /*0d18*/ 	.word	0x00000010
        /*0d1c*/ 	.short	0x010a
        /*0d1e*/ 	.byte	0xff
	.zero		1


	//   ....[185]....
        /*0d20*/ 	.word	0x0000b6d0
        /*0d24*/ 	.word	0x00000002
        /*0d28*/ 	.word	0x00000010
        /*0d2c*/ 	.short	0x010a
        /*0d2e*/ 	.byte	0xff
	.zero		1


	//   ....[186]....
        /*0d30*/ 	.word	0x0000b740
        /*0d34*/ 	.word	0x00000002
        /*0d38*/ 	.word	0x00000358
        /*0d3c*/ 	.short	0x010a
        /*0d3e*/ 	.byte	0xff
	.zero		1


	//   ....[187]....
        /*0d40*/ 	.word	0x0000b7b0
        /*0d44*/ 	.word	0x00000002
        /*0d48*/ 	.word	0x00000360
        /*0d4c*/ 	.short	0x010a
        /*0d4e*/ 	.byte	0xff
	.zero		1


	//   ....[188]....
        /*0d50*/ 	.word	0x0000b810
        /*0d54*/ 	.word	0x00000002
        /*0d58*/ 	.word	0x000003c0
        /*0d5c*/ 	.short	0x010a
        /*0d5e*/ 	.byte	0xff
	.zero		1


	//   ....[189]....
        /*0d60*/ 	.word	0x0000b880
        /*0d64*/ 	.word	0x00000002
        /*0d68*/ 	.word	0x00000390
        /*0d6c*/ 	.short	0x010a
        /*0d6e*/ 	.byte	0xff
	.zero		1


	//   ....[190]....
        /*0d70*/ 	.word	0x0000b8f0
        /*0d74*/ 	.word	0x00000002
        /*0d78*/ 	.word	0x00000388
        /*0d7c*/ 	.short	0x010a
        /*0d7e*/ 	.byte	0xff
	.zero		1


	//   ....[191]....
        /*0d80*/ 	.word	0x0000b960
        /*0d84*/ 	.word	0x00000004
        /*0d88*/ 	.word	0x00000350
        /*0d8c*/ 	.short	0x010a
        /*0d8e*/ 	.byte	0xff
	.zero		1


	//   ....[192]....
        /*0d90*/ 	.word	0x0000b9d0
        /*0d94*/ 	.word	0x00000004
        /*0d98*/ 	.word	0x00000388
        /*0d9c*/ 	.short	0x010a
        /*0d9e*/ 	.byte	0xff
	.zero		1


	//   ....[193]....
        /*0da0*/ 	.word	0x0000ba40
        /*0da4*/ 	.word	0x00000004
        /*0da8*/ 	.word	0x00000350
        /*0dac*/ 	.short	0x010a
        /*0dae*/ 	.byte	0xff
	.zero		1


	//   ....[194]....
        /*0db0*/ 	.word	0x0000bab0
        /*0db4*/ 	.word	0x00000004
        /*0db8*/ 	.word	0x00000388
        /*0dbc*/ 	.short	0x010a
        /*0dbe*/ 	.byte	0xff
	.zero		1


	//   ....[195]....
        /*0dc0*/ 	.word	0x0000bb10
        /*0dc4*/ 	.word	0x00000003
        /*0dc8*/ 	.word	0x00000388
        /*0dcc*/ 	.short	0x010a
        /*0dce*/ 	.byte	0xff
	.zero		1


	//   ....[196]....
        /*0dd0*/ 	.word	0x0000bb70
        /*0dd4*/ 	.word	0x00000002
        /*0dd8*/ 	.word	0x00000370
        /*0ddc*/ 	.short	0x010a
        /*0dde*/ 	.byte	0xff
	.zero		1


	//   ....[197]....
        /*0de0*/ 	.word	0x0000bbd0
        /*0de4*/ 	.word	0x00000002
        /*0de8*/ 	.word	0x00000398
        /*0dec*/ 	.short	0x010a
        /*0dee*/ 	.byte	0xff
	.zero		1


	//   ....[198]....
        /*0df0*/ 	.word	0x0000bc30
        /*0df4*/ 	.word	0x00000002
        /*0df8*/ 	.word	0x00000398
        /*0dfc*/ 	.short	0x010a
        /*0dfe*/ 	.byte	0xff
	.zero		1


	//----- nvinfo : EIATTR_NUM_MBARRIERS
	.align		4
.L_60:
        /*0e00*/ 	.byte	0x03, 0x38
        /*0e02*/ 	.short	0x007b


	//----- nvinfo : EIATTR_EXIT_INSTR_OFFSETS
	.align		4
        /*0e04*/ 	.byte	0x04, 0x1c
        /*0e06*/ 	.short	(.L_62 - .L_61)


	//   ....[0]....
.L_61:
        /*0e08*/ 	.word	0x0000af80


	//----- nvinfo : EIATTR_INDIRECT_BRANCH_TARGETS
	.align		4
.L_62:
        /*0e0c*/ 	.byte	0x04, 0x34
        /*0e0e*/ 	.short	(.L_64 - .L_63)


	//   ....[0]....
.L_63:
        /*0e10*/ 	.word	.L_x_150@srel
        /*0e14*/ 	.short	0x0
        /*0e16*/ 	.short	0x0
        /*0e18*/ 	.word	0x4
        /*0e1c*/ 	.word	.L_x_151@srel
        /*0e20*/ 	.word	.L_x_152@srel
        /*0e24*/ 	.word	.L_x_153@srel
        /*0e28*/ 	.word	.L_x_10@srel


	//   ....[1]....
        /* <DEDUP_REMOVED lines=13> */


	//----- nvinfo : EIATTR_REQNTID
	.align		4
.L_64:
        /*0e5c*/ 	.byte	0x04, 0x10
        /*0e5e*/ 	.short	(.L_66 - .L_65)
.L_65:
        /*0e60*/ 	.word	0x00000200
        /*0e64*/ 	.word	0x00000001
        /*0e68*/ 	.word	0x00000001


	//----- nvinfo : EIATTR_CRS_STACK_SIZE
	.align		4
.L_66:
        /*0e6c*/ 	.byte	0x04, 0x1e
        /*0e6e*/ 	.short	(.L_68 - .L_67)
.L_67:
        /*0e70*/ 	.word	0x00000000


	//----- nvinfo : EIATTR_CBANK_PARAM_SIZE
	.align		4
.L_68:
        /*0e74*/ 	.byte	0x03, 0x19
        /*0e76*/ 	.short	0x02ac


	//----- nvinfo : EIATTR_PARAM_CBANK
	.align		4
        /*0e78*/ 	.byte	0x04, 0x0a
        /*0e7a*/ 	.short	(.L_70 - .L_69)
	.align		4
.L_69:
        /*0e7c*/ 	.word	index@(.nv.constant0.kernel_cutlass_kernel_flash_attncuteflash_fwd_sm100FlashAttentionForwardSm100_object_at__tensor0000o6411101213_tensor0000o6411101213_tensor0000o6410111213_tensor0000o6411101213_tensorptrf_0)
        /*0e80*/ 	.short	0x0380
        /*0e82*/ 	.short	0x02ac


	//----- nvinfo : EIATTR_SW_WAR
	.align		4
.L_70:
        /*0e84*/ 	.byte	0x04, 0x36
        /*0e86*/ 	.short	(.L_72 - .L_71)
.L_71:
        /*0e88*/ 	.word	0x00000008
.L_72:


//--------------------- .nv.compat                --------------------------
	.section	.nv.compat,"",@"SHT_CUDA_COMPAT_INFO"
	.align	4
        /*0000*/ 	.byte	0x02, 0x02, 0x02, 0x00, 0x02, 0x05, 0x05, 0x00, 0x02, 0x03, 0x01, 0x00, 0x02, 0x06, 0x01, 0x00


//--------------------- .nv.callgraph             --------------------------
	.section	.nv.callgraph,"",@"SHT_CUDA_CALLGRAPH"
	.align	4
	.sectionentsize	8
	.align		4
        /*0000*/ 	.word	0x00000000
	.align		4
        /*0004*/ 	.word	0xffffffff
	.align		4
        /*0008*/ 	.word	0x00000000
	.align		4
        /*000c*/ 	.word	0xfffffffe
	.align		4
        /*0010*/ 	.word	0x00000000
	.align		4
        /*0014*/ 	.word	0xfffffffd
	.align		4
        /*0018*/ 	.word	0x00000000
	.align		4
        /*001c*/ 	.word	0xfffffffc


//--------------------- .nv.constant2.kernel_cutlass_kernel_flash_attncuteflash_fwd_sm100FlashAttentionForwardSm100_object_at__tensor0000o6411101213_tensor0000o6411101213_tensor0000o6410111213_tensor0000o6411101213_tensorptrf_0 --------------------------
	.section	.nv.constant2.kernel_cutlass_kernel_flash_attncuteflash_fwd_sm100FlashAttentionForwardSm100_object_at__tensor0000o6411101213_tensor0000o6411101213_tensor0000o6410111213_tensor0000o6411101213_tensorptrf_0,"a",@progbits
	.sectionflags	@""
	.align	4
.nv.constant2.kernel_cutlass_kernel_flash_attncuteflash_fwd_sm100FlashAttentionForwardSm100_object_at__tensor0000o6411101213_tensor0000o6411101213_tensor0000o6410111213_tensor0000o6411101213_tensorptrf_0:
        /*0000*/ 	.byte	0x90, 0x0f, 0x00, 0x00, 0x60, 0x0f, 0x00, 0x00, 0x30, 0x0f, 0x00, 0x00, 0x50, 0x2b, 0x00, 0x00
        /*0010*/ 	.byte	0x70, 0x10, 0x00, 0x00, 0x20, 0x10, 0x00, 0x00, 0x20, 0x10, 0x00, 0x00, 0x20, 0x10, 0x00, 0x00
        /*0020*/ 	.byte	0x20, 0x10, 0x00, 0x00, 0x20, 0x10, 0x00, 0x00, 0x20, 0x10, 0x00, 0x00, 0xa0, 0x10, 0x00, 0x00
        /*0030*/ 	.byte	0x20, 0x10, 0x00, 0x00


//--------------------- .text.kernel_cutlass_kernel_flash_attncuteflash_fwd_sm100FlashAttentionForwardSm100_object_at__tensor0000o6411101213_tensor0000o6411101213_tensor0000o6410111213_tensor0000o6411101213_tensorptrf_0 --------------------------
	.section	.text.kernel_cutlass_kernel_flash_attncuteflash_fwd_sm100FlashAttentionForwardSm100_object_at__tensor0000o6411101213_tensor0000o6411101213_tensor0000o6410111213_tensor0000o6411101213_tensorptrf_0,"ax",@progbits
	.align	128
        .global         kernel_cutlass_kernel_flash_attncuteflash_fwd_sm100FlashAttentionForwardSm100_object_at__tensor0000o6411101213_tensor0000o6411101213_tensor0000o6410111213_tensor0000o6411101213_tensorptrf_0
        .type           kernel_cutlass_kernel_flash_attncuteflash_fwd_sm100FlashAttentionForwardSm100_object_at__tensor0000o6411101213_tensor0000o6411101213_tensor0000o6410111213_tensor0000o6411101213_tensorptrf_0,@function
        .size           kernel_cutlass_kernel_flash_attncuteflash_fwd_sm100FlashAttentionForwardSm100_object_at__tensor0000o6411101213_tensor0000o6411101213_tensor0000o6410111213_tensor0000o6411101213_tensorptrf_0,(.L_x_167 - kernel_cutlass_kernel_flash_attncuteflash_fwd_sm100FlashAttentionForwardSm100_object_at__tensor0000o6411101213_tensor0000o6411101213_tensor0000o6410111213_tensor0000o6411101213_tensorptrf_0)
        .other          kernel_cutlass_kernel_flash_attncuteflash_fwd_sm100FlashAttentionForwardSm100_object_at__tensor0000o6411101213_tensor0000o6411101213_tensor0000o6410111213_tensor0000o6411101213_tensorptrf_0,@"STO_CUDA_ENTRY STV_DEFAULT"
kernel_cutlass_kernel_flash_attncuteflash_fwd_sm100FlashAttentionForwardSm100_object_at__tensor0000o6411101213_tensor0000o6411101213_tensor0000o6410111213_tensor0000o6411101213_tensorptrf_0:
.text.kernel_cutlass_kernel_flash_attncuteflash_fwd_sm100FlashAttentionForwardSm100_object_at__tensor0000o6411101213_tensor0000o6411101213_tensor0000o6410111213_tensor0000o6411101213_tensorptrf_0:
[----:B------:R-:W1:Y:S01]  /*0000*/  LDC R1, c[0x0][0x37c] ;  /* 0x0000df00ff017b82 */ /* 0x000e620000000800 */
[----:B------:R-:W2:Y:S07]  /*0010*/  S2R R0, SR_TID.X ;  /* 0x0000000000007919 */ /* 0x000eae0000002100 */
[----:B------:R-:W3:Y:S01]  /*0020*/  S2UR UR30, SR_CgaCtaId ;  /* 0x00000000001e79c3 */ /* 0x000ee20000008800 */
[----:B------:R-:W4:Y:S01]  /*0030*/  LDCU UR7, c[0x0][0x36c] ;  /* 0x00006d80ff0777ac */ /* 0x000f220008000800 */
[----:B------:R-:W-:Y:S01]  /*0040*/  UMOV UR9, 0x1 ;  /* 0x0000000100097882 */ /* 0x000fe20000000000 */
[----:B------:R-:W-:-:S05]  /*0050*/  UMOV UR5, 0x1 ;  /* 0x0000000100057882 */ /* 0x000fca0000000000 */
[----:B------:R-:W5:Y:S01]  /*0060*/  S2UR UR8, SR_CTAID.X ;  /* 0x00000000000879c3 */ /* 0x000f620000002500 */
[----:B----4-:R-:W-:Y:S02]  /*0070*/  UISETP.EQ.U32.AND UP4, UPT, UR7, 0x1, UPT ;  /* 0x000000010700788c */ /* 0x010fe4000bf82070 */
[----:B---3--:R-:W-:-:S04]  /*0080*/  ULEA.HI UR10, UR30, UR30, URZ, 0x1 ;  /* 0x0000001e1e0a7291 */ /* 0x008fc8000f8f08ff */
[----:B------:R-:W-:Y:S02]  /*0090*/  ULOP3.LUT UR23, UR10, 0xfffffffe, URZ, 0xc0, !UPT ;  /* 0xfffffffe0a177892 */ /* 0x000fe4000f8ec0ff */
[----:B------:R-:W-:Y:S01]  /*00a0*/  USHF.R.U32.HI UR10, URZ, 0x1, UR10 ;  /* 0x00000001ff0a7899 */ /* 0x000fe2000801160a */
[----:B--2---:R-:W-:Y:S01]  /*00b0*/  SHF.R.U32.HI R0, RZ, 0x5, R0 ;  /* 0x00000005ff007819 */ /* 0x004fe20000011600 */
[----:B------:R-:W-:Y:S02]  /*00c0*/  UISETP.NE.AND UP0, UPT, UR30, UR23, UPT ;  /* 0x000000171e00728c */ /* 0x000fe4000bf05270 */
[----:B------:R-:W-:Y:S01]  /*00d0*/  UIADD3 UR23, UPT, UPT, -UR23, UR30, URZ ;  /* 0x0000001e17177290 */ /* 0x000fe2000fffe1ff */
[C---:B------:R-:W-:Y:S01]  /*00e0*/  R2UR UR4, R0.reuse ;  /* 0x00000000000472ca */ /* 0x040fe200000e0000 */
[----:B------:R-:W-:Y:S01]  /*00f0*/  UISETP.LT.AND UP0, UPT, UR30, URZ, UP0 ;  /* 0x000000ff1e00728c */ /* 0x000fe20008701270 */
[----:B------:R-:W-:Y:S01]  /*0100*/  ISETP.NE.AND P0, PT, R0, 0xc, PT ;  /* 0x0000000c0000780c */ /* 0x000fe20003f05270 */
[----:B------:R-:W-:-:S02]  /*0110*/  ULOP3.LUT UR11, UR23, 0x1, URZ, 0x3c, !UPT ;  /* 0x00000001170b7892 */ /* 0x000fc4000f8e3cff */
[----:B------:R-:W-:Y:S02]  /*0120*/  USHF.L.U32 UR23, UR9, UR23, URZ ;  /* 0x0000001709177299 */ /* 0x000fe400080006ff */
[----:B------:R-:W-:Y:S02]  /*0130*/  USHF.L.U32 UR11, UR9, UR11, URZ ;  /* 0x0000000b090b7299 */ /* 0x000fe400080006ff */
[----:B-----5:R-:W-:Y:S02]  /*0140*/  ULOP3.LUT UR22, UR8, 0x1, URZ, 0xc0, !UPT ;  /* 0x0000000108167892 */ /* 0x020fe4000f8ec0ff */
[----:B------:R-:W-:Y:S02]  /*0150*/  ULOP3.LUT UR23, UR11, UR23, URZ, 0xfc, !UPT ;  /* 0x000000170b177292 */ /* 0x000fe4000f8efcff */
[----:B------:R-:W-:Y:S02]  /*0160*/  UISETP.NE.AND UP5, UPT, UR4, URZ, UPT ;  /* 0x000000ff0400728c */ /* 0x000fe4000bfa5270 */
[----:B------:R-:W-:-:S02]  /*0170*/  UIADD3 UR4, UPT, UPT, UR10, -0x1, URZ ;  /* 0xffffffff0a047890 */ /* 0x000fc4000fffe0ff */
[----:B------:R-:W-:-:S04]  /*0180*/  @!UP0 UIADD3 UR4, UPT, UPT, UR10, URZ, URZ ;  /* 0x000000ff0a048290 */ /* 0x000fc8000fffe0ff */
[----:B------:R-:W-:-:S03]  /*0190*/  UIADD3 UR4, UPT, UPT, UR4, UR4, URZ ;  /* 0x0000000404047290 */ /* 0x000fc6000fffe0ff */
[----:B------:R-:W-:-:S04]  /*01a0*/  @!UP5 UIADD3 UR10, UPT, UPT, -UR5, 0x100000, URZ ;  /* 0x00100000050ad890 */ /* 0x000fc8000fffe1ff */
[----:B------:R-:W-:Y:S02]  /*01b0*/  @!UP5 USHF.L.U32 UR11, UR10, 0xb, URZ ;  /* 0x0000000b0a0bd899 */ /* 0x000fe400080006ff */
[----:B------:R-:W-:Y:S01]  /*01c0*/  @!UP5 USHF.L.U32 UR10, UR10, 0x1, URZ ;  /* 0x000000010a0ad899 */ /* 0x000fe200080006ff */
[----:B------:R-:W-:Y:S02]  /*01d0*/  @!UP5 UMOV UR6, 0x400 ;  /* 0x000004000006d882 */ /* 0x000fe40000000000 */
[----:B------:R-:W-:Y:S01]  /*01e0*/  @!UP5 ULEA UR6, UR30, UR6, 0x18 ;  /* 0x000000061e06d291 */ /* 0x000fe2000f8ec0ff */
[----:B-1----:R-:W-:Y:S11]  /*01f0*/  BRA.U UP5, `(.L_x_0) ;  /* 0x0000000105387547 */ /* 0x002ff6000b800000 */
[----:B------:R-:W1:Y:S02]  /*0200*/  LDCU.64 UR12, c[0x0][0x348] ;  /* 0x00006900ff0c77ac */ /* 0x000e640008000a00 */
[----:B-1----:R-:W-:Y:S02]  /*0210*/  UIADD3 UR18, UP3, UPT, UR12, 0x80, URZ ;  /* 0x000000800c127890 */ /* 0x002fe4000ff7e0ff */
[----:B------:R-:W-:Y:S02]  /*0220*/  UIADD3 UR16, UP2, UPT, UR12, 0x100, URZ ;  /* 0x000001000c107890 */ /* 0x000fe4000ff5e0ff */
[----:B------:R-:W-:Y:S02]  /*0230*/  UIADD3 UR14, UP1, UPT, UR12, 0x180, URZ ;  /* 0x000001800c0e7890 */ /* 0x000fe4000ff3e0ff */
[----:B------:R-:W-:Y:S02]  /*0240*/  UIADD3 UR12, UP0, UPT, UR12, 0x200, URZ ;  /* 0x000002000c0c7890 */ /* 0x000fe4000ff1e0ff */
[----:B------:R-:W-:-:S02]  /*0250*/  UIADD3.X UR19, UPT, UPT, URZ, UR13, URZ, UP3, !UPT ;  /* 0x0000000dff137290 */ /* 0x000fc40009ffe4ff */
[----:B------:R-:W-:Y:S02]  /*0260*/  UIADD3.X UR17, UPT, UPT, URZ, UR13, URZ, UP2, !UPT ;  /* 0x0000000dff117290 */ /* 0x000fe400097fe4ff */
[----:B------:R-:W-:Y:S02]  /*0270*/  UIADD3.X UR15, UPT, UPT, URZ, UR13, URZ, UP1, !UPT ;  /* 0x0000000dff0f7290 */ /* 0x000fe40008ffe4ff */
[----:B------:R-:W-:-:S03]  /*0280*/  UIADD3.X UR13, UPT, UPT, URZ, UR13, URZ, UP0, !UPT ;  /* 0x0000000dff0d7290 */ /* 0x000fc600087fe4ff */
[----:B------:R1:W-:Y:S02]  /*0290*/  UTMACCTL.PF [UR18] ;  /* 0x00000000120079b9 */ /* 0x0003e40008040000 */
[----:B------:R1:W-:Y:S02]  /*02a0*/  UTMACCTL.PF [UR16] ;  /* 0x00000000100079b9 */ /* 0x0003e40008040000 */
[----:B------:R1:W-:Y:S02]  /*02b0*/  UTMACCTL.PF [UR14] ;  /* 0x000000000e0079b9 */ /* 0x0003e40008040000 */
[----:B------:R1:W-:Y:S02]  /*02c0*/  UTMACCTL.PF [UR12] ;  /* 0x000000000c0079b9 */ /* 0x0003e40008040000 */
[----:B-1----:R-:W-:Y:S01]  /*02d0*/  NOP ;  /* 0x0000000000007918 */ /* 0x002fe20000000000 */
.L_x_0:
[----:B------:R-:W-:Y:S05]  /*02e0*/  @P0 BRA `(.L_x_1) ;  /* 0x00000000002c0947 */ /* 0x000fea0003800000 */
[----:B------:R-:W1:Y:S01]  /*02f0*/  S2UR UR7, SR_CgaCtaId ;  /* 0x00000000000779c3 */ /* 0x000e620000008800 */
[----:B------:R-:W-:Y:S01]  /*0300*/  UMOV UR9, 0x400 ;  /* 0x0000040000097882 */ /* 0x000fe20000000000 */
[----:B------:R-:W-:Y:S01]  /*0310*/  UMOV UR5, 0x20 ;  /* 0x0000002000057882 */ /* 0x000fe20000000000 */
[----:B------:R-:W-:Y:S01]  /*0320*/  ELECT P0, URZ, PT ;  /* 0x0000000000ff782f */ /* 0x000fe20003800000 */
[----:B------:R-:W-:-:S04]  /*0330*/  UIADD3 UR12, UPT, UPT, -UR5, 0x100000, URZ ;  /* 0x00100000050c7890 */ /* 0x000fc8000fffe1ff */
[----:B------:R-:W-:Y:S02]  /*0340*/  USHF.L.U32 UR13, UR12, 0xb, URZ ;  /* 0x0000000b0c0d7899 */ /* 0x000fe400080006ff */
[----:B------:R-:W-:Y:S02]  /*0350*/  USHF.L.U32 UR12, UR12, 0x1, URZ ;  /* 0x000000010c0c7899 */ /* 0x000fe400080006ff */
[----:B-1----:R-:W-:Y:S01]  /*0360*/  ULEA UR7, UR7, UR9, 0x18 ;  /* 0x0000000907077291 */ /* 0x002fe2000f8ec0ff */
[----:B------:R-:W1:Y:S11]  /*0370*/  FENCE.VIEW.ASYNC.S ;  /* 0x00000000000073c6 */ /* 0x000e760000000000 */
[----:B-1----:R1:W2:Y:S01]  /*0380*/  SYNCS.EXCH.64 URZ, [UR7+0x3c0], UR12 ;  /* 0x0003c00c07ff75b2 */ /* 0x0022a20008000100 */
[----:B------:R-:W-:Y:S01]  /*0390*/  NOP ;  /* 0x0000000000007918 */ /* 0x000fe20000000000 */
.L_x_1:
[----:B------:R-:W-:Y:S01]  /*03a0*/  NOP ;  /* 0x0000000000007918 */ /* 0x000fe20000000000 */
[----:B------:R-:W3:Y:S02]  /*03b0*/  FENCE.VIEW.ASYNC.S ;  /* 0x00000000000073c6 */ /* 0x000ee40000000000 */
[----:B---3--:R3:W4:Y:S01]  /*03c0*/  @!UP5 SYNCS.EXCH.64 URZ, [UR6], UR10 ;  /* 0x0000000a06ffd5b2 */ /* 0x0087220008000100 */
[----:B------:R3:W5:Y:S01]  /*03d0*/  @!UP5 SYNCS.EXCH.64 URZ, [UR6+0x8], UR10 ;  /* 0x0000080a06ffd5b2 */ /* 0x0007620008000100 */
[----:B------:R-:W-:Y:S05]  /*03e0*/  BRA.U UP5, `(.L_x_2) ;  /* 0x0000000505d87547 */ /* 0x000fea000b800000 */
[----:B---3--:R-:W-:Y:S01]  /*03f0*/  UMOV UR6, 0x400 ;  /* 0x0000040000067882 */ /* 0x008fe20000000000 */
[----:B------:R-:W-:Y:S01]  /*0400*/  UMOV UR10, 0x1 ;  /* 0x00000001000a7882 */ /* 0x000fe20000000000 */
[----:B------:R-:W-:Y:S02]  /*0410*/  ULEA UR6, UR30, UR6, 0x18 ;  /* 0x000000061e067291 */ /* 0x000fe4000f8ec0ff */
[----:B------:R-:W-:-:S04]  /*0420*/  UIADD3 UR10, UPT, UPT, -UR10, 0x100000, URZ ;  /* 0x001000000a0a7890 */ /* 0x000fc8000fffe1ff */
[----:B------:R-:W-:Y:S02]  /*0430*/  USHF.L.U32 UR11, UR10, 0xb, URZ ;  /* 0x0000000b0a0b7899 */ /* 0x000fe400080006ff */
[----:B------:R-:W-:Y:S01]  /*0440*/  USHF.L.U32 UR10, UR10, 0x1, URZ ;  /* 0x000000010a0a7899 */ /* 0x000fe200080006ff */
[----:B------:R-:W-:Y:S02]  /*0450*/  UMOV UR5, 0x200 ;  /* 0x0000020000057882 */ /* 0x000fe40000000000 */
[----:B-1----:R-:W-:-:S04]  /*0460*/  UIADD3 UR12, UPT, UPT, -UR5, 0x100000, URZ ;  /* 0x00100000050c7890 */ /* 0x002fc8000fffe1ff */
[----:B------:R-:W-:Y:S02]  /*0470*/  USHF.L.U32 UR13, UR12, 0xb, URZ ;  /* 0x0000000b0c0d7899 */ /* 0x000fe400080006ff */
[----:B------:R-:W-:Y:S01]  /*0480*/  USHF.L.U32 UR12, UR12, 0x1, URZ ;  /* 0x000000010c0c7899 */ /* 0x000fe200080006ff */
[----:B------:R-:W1:Y:S02]  /*0490*/  FENCE.VIEW.ASYNC.S ;  /* 0x00000000000073c6 */ /* 0x000e640000000000 */
[----:B-1----:R1:W3:Y:S01]  /*04a0*/  SYNCS.EXCH.64 URZ, [UR6+0x10], UR10 ;  /* 0x0000100a06ff75b2 */ /* 0x0022e20008000100 */
[----:B------:R1:W5:Y:S01]  /*04b0*/  SYNCS.EXCH.64 URZ, [UR6+0x18], UR10 ;  /* 0x0000180a06ff75b2 */ /* 0x0003620008000100 */
[----:B------:R1:W4:Y:S01]  /*04c0*/  SYNCS.EXCH.64 URZ, [UR6+0x20], UR10 ;  /* 0x0000200a06ff75b2 */ /* 0x0003220008000100 */
[----:B------:R1:W2:Y:S01]  /*04d0*/  SYNCS.EXCH.64 URZ, [UR6+0x28], UR10 ;  /* 0x0000280a06ff75b2 */ /* 0x0002a20008000100 */
[----:B------:R1:W1:Y:S01]  /*04e0*/  SYNCS.EXCH.64 URZ, [UR6+0x30], UR10 ;  /* 0x0000300a06ff75b2 */ /* 0x0002620008000100 */
        /* <DEDUP_REMOVED lines=101> */
[----:B--2345:R-:W-:Y:S01]  /*0b40*/  NOP ;  /* 0x0000000000007918 */ /* 0x03cfe20000000000 */
.L_x_2:
[----:B------:R-:W-:Y:S05]  /*0b50*/  BRA.U UP5, `(.L_x_3) ;  /* 0x0000000105807547 */ /* 0x000fea000b800000 */
[----:B-1----:R-:W-:Y:S01]  /*0b60*/  UMOV UR7, 0x400 ;  /* 0x0000040000077882 */ /* 0x002fe20000000000 */
[----:B------:R-:W-:Y:S01]  /*0b70*/  UMOV UR12, 0x8 ;  /* 0x00000008000c7882 */ /* 0x000fe20000000000 */
[----:B---3--:R-:W-:Y:S01]  /*0b80*/  UMOV UR10, 0x1 ;  /* 0x00000001000a7882 */ /* 0x008fe20000000000 */
[----:B------:R-:W-:Y:S02]  /*0b90*/  ULEA UR7, UR30, UR7, 0x18 ;  /* 0x000000071e077291 */ /* 0x000fe4000f8ec0ff */
[----:B------:R-:W-:-:S04]  /*0ba0*/  UIADD3 UR12, UPT, UPT, -UR12, 0x100000, URZ ;  /* 0x001000000c0c7890 */ /* 0x000fc8000fffe1ff */
[----:B------:R-:W-:Y:S02]  /*0bb0*/  USHF.L.U32 UR13, UR12, 0xb, URZ ;  /* 0x0000000b0c0d7899 */ /* 0x000fe400080006ff */
[----:B------:R-:W-:Y:S01]  /*0bc0*/  USHF.L.U32 UR12, UR12, 0x1, URZ ;  /* 0x000000010c0c7899 */ /* 0x000fe200080006ff */
[----:B------:R-:W-:Y:S01]  /*0bd0*/  UMOV UR6, 0x100 ;  /* 0x0000010000067882 */ /* 0x000fe20000000000 */
[----:B------:R-:W-:-:S04]  /*0be0*/  UIADD3 UR10, UPT, UPT, -UR10, 0x100000, URZ ;  /* 0x001000000a0a7890 */ /* 0x000fc8000fffe1ff */
[----:B------:R-:W-:Y:S02]  /*0bf0*/  USHF.L.U32 UR11, UR10, 0xb, URZ ;  /* 0x0000000b0a0b7899 */ /* 0x000fe400080006ff */
[----:B------:R-:W-:Y:S01]  /*0c00*/  USHF.L.U32 UR10, UR10, 0x1, URZ ;  /* 0x000000010a0a7899 */ /* 0x000fe200080006ff */
[----:B------:R-:W-:Y:S01]  /*0c10*/  UMOV UR5, 0x80 ;  /* 0x0000008000057882 */ /* 0x000fe20000000000 */
[----:B------:R-:W-:-:S04]  /*0c20*/  UIADD3 UR14, UPT, UPT, -UR6, 0x100000, URZ ;  /* 0x00100000060e7890 */ /* 0x000fc8000fffe1ff */
[----:B------:R-:W-:Y:S02]  /*0c30*/  USHF.L.U32 UR15, UR14, 0xb, URZ ;  /* 0x0000000b0e0f7899 */ /* 0x000fe400080006ff */
[----:B------:R-:W-:Y:S02]  /*0c40*/  USHF.L.U32 UR14, UR14, 0x1, URZ ;  /* 0x000000010e0e7899 */ /* 0x000fe400080006ff */
[----:B------:R-:W-:-:S04]  /*0c50*/  UIADD3 UR16, UPT, UPT, -UR5, 0x100000, URZ ;  /* 0x0010000005107890 */ /* 0x000fc8000fffe1ff */
[----:B------:R-:W-:Y:S02]  /*0c60*/  USHF.L.U32 UR17, UR16, 0xb, URZ ;  /* 0x0000000b10117899 */ /* 0x000fe400080006ff */
[----:B------:R-:W-:Y:S01]  /*0c70*/  USHF.L.U32 UR16, UR16, 0x1, URZ ;  /* 0x0000000110107899 */ /* 0x000fe200080006ff */
[----:B------:R-:W-:Y:S02]  /*0c80*/  UMOV UR5, 0x20 ;  /* 0x0000002000057882 */ /* 0x000fe40000000000 */
[----:B------:R-:W-:-:S04]  /*0c90*/  UIADD3 UR18, UPT, UPT, -UR5, 0x100000, URZ ;  /* 0x0010000005127890 */ /* 0x000fc8000fffe1ff */
        /* <DEDUP_REMOVED lines=9> */
[----:B------:R1:W1:Y:S03]  /*0d30*/  SYNCS.EXCH.64 URZ, [UR7+0x390], UR16 ;  /* 0x0003901007ff75b2 */ /* 0x0002660008000100 */
[----:B------:R1:W1:Y:S01]  /*0d40*/  SYNCS.EXCH.64 URZ, [UR7+0x398], UR18 ;  /* 0x0003981207ff75b2 */ /* 0x0002620008000100 */
[----:B------:R-:W-:Y:S01]  /*0d50*/  NOP ;  /* 0x0000000000007918 */ /* 0x000fe20000000000 */
.L_x_3:
[----:B------:R-:W-:Y:S01]  /*0d60*/  NOP ;  /* 0x0000000000007918 */ /* 0x000fe20000000000 */
[----:B------:R-:W-:Y:S05]  /*0d70*/  BRA.U !UP4, `(.L_x_4) ;  /* 0x000000010c087547 */ /* 0x000fea000b800000 */
[----:B-12345:R-:W-:Y:S01]  /*0d80*/  UCGABAR_ARV ;  /* 0x00000000000079c7 */ /* 0x03efe20008000000 */
[----:B------:R-:W-:Y:S05]  /*0d90*/  BRA `(.L_x_5) ;  /* 0x0000000000047947 */ /* 0x000fea0003800000 */
.L_x_4:
[----:B-12345:R-:W-:Y:S01]  /*0da0*/  NOP ;  /* 0x0000000000007918 */ /* 0x03efe20000000000 */
.L_x_5:
[----:B------:R-:W-:Y:S05]  /*0db0*/  BRA.U !UP4, `(.L_x_6) ;  /* 0x000000010c0c7547 */ /* 0x000fea000b800000 */
[----:B------:R-:W-:Y:S01]  /*0dc0*/  UCGABAR_WAIT ;  /* 0x0000000000007dc7 */ /* 0x000fe20008000000 */
[----:B------:R-:W-:Y:S01]  /*0dd0*/  CCTL.IVALL ;  /* 0x00000000ff00798f */ /* 0x000fe20002000000 */
[----:B------:R-:W-:Y:S05]  /*0de0*/  BRA `(.L_x_7) ;  /* 0x0000000000047947 */ /* 0x000fea0003800000 */
.L_x_6:
[----:B------:R-:W-:Y:S06]  /*0df0*/  BAR.SYNC.DEFER_BLOCKING 0x0 ;  /* 0x0000000000007b1d */ /* 0x000fec0000010000 */
.L_x_7:
[----:B------:R-:W1:Y:S02]  /*0e00*/  S2UR UR5, SR_CgaSize ;  /* 0x00000000000579c3 */ /* 0x000e640000008a00 */
[----:B-1----:R-:W-:-:S12]  /*0e10*/  UIMAD UR5, UR5, -0xa0, URZ ;  /* 0xffffff60050578a4 */ /* 0x002fd8000f8e02ff */
[----:B------:R-:W1:Y:S01]  /*0e20*/  LDCU UR5, c[0x0][UR5+0x2b0] ;  /* 0x00005600050577ac */ /* 0x000e620008000800 */
[----:B------:R-:W-:Y:S02]  /*0e30*/  I2FP.F32.U32 R2, UR8 ;  /* 0x0000000800027c45 */ /* 0x000fe40008201000 */
[----:B------:R-:W-:Y:S01]  /*0e40*/  ISETP.GT.AND P0, PT, R0, 0x6, PT ;  /* 0x000000060000780c */ /* 0x000fe20003f04270 */
[----:B------:R-:W2:Y:S01]  /*0e50*/  LDCU.U8 UR14, c[0x0][0x614] ;  /* 0x0000c280ff0e77ac */ /* 0x000ea20008000000 */
[----:B------:R-:W3:Y:S01]  /*0e60*/  LDCU.U8 UR7, c[0x0][0x615] ;  /* 0x0000c2a0ff0777ac */ /* 0x000ee20008000000 */
[----:B------:R-:W4:Y:S01]  /*0e70*/  LDCU.U8 UR6, c[0x0][0x620] ;  /* 0x0000c400ff0677ac */ /* 0x000f220008000000 */
[----:B-1----:R-:W-:Y:S01]  /*0e80*/  FMUL R2, R2, UR5 ;  /* 0x0000000502027c20 */ /* 0x002fe20008400000 */
[----:B------:R-:W1:Y:S05]  /*0e90*/  LDCU.U8 UR5, c[0x0][0x621] ;  /* 0x0000c420ff0577ac */ /* 0x000e6a0008000000 */
[----:B------:R-:W5:Y:S02]  /*0ea0*/  F2I.U32.TRUNC.NTZ R2, R2 ;  /* 0x0000000200027305 */ /* 0x000f64000020f000 */
[----:B-----5:R-:W-:Y:S01]  /*0eb0*/  R2UR UR15, R2 ;  /* 0x00000000020f72ca */ /* 0x020fe200000e0000 */
[----:B-1234-:R-:W-:-:S14]  /*0ec0*/  @P0 BRA `(.L_x_8) ;  /* 0x00000000003c0947 */ /* 0x01efdc0003800000 */
[----:B------:R-:W-:-:S05]  /*0ed0*/  IMAD.MOV.U32 R3, RZ, RZ, -0x4 ;  /* 0xfffffffcff037424 */ /* 0x000fca00078e00ff */
[----:B------:R-:W-:-:S05]  /*0ee0*/  VIADDMNMX.U32 R3, R0, R3, 0x3, PT ;  /* 0x0000000300037446 */ /* 0x000fca0003800003 */
[----:B------:R-:W-:-:S04]  /*0ef0*/  IMAD.SHL.U32 R4, R3, 0x4, RZ ;  /* 0x0000000403047824 */ /* 0x000fc800078e00ff */
[----:B------:R-:W1:Y:S02]  /*0f00*/  LDC R2, c[0x2][R4] ;  /* 0x0080000004027b82 */ /* 0x000e640000000800 */
[----:B-1----:R-:W-:-:S04]  /*0f10*/  SHF.R.S32.HI R3, RZ, 0x1f, R2 ;  /* 0x0000001fff037819 */ /* 0x002fc80000011402 */
.L_x_150:
[----:B------:R-:W-:Y:S05]  /*0f20*/  BRX R2 -0xf30                                                                                                                                                                                                      (*"BRANCH_TARGETS .L_x_151,.L_x_152,.L_x_153,.L_x_10"*) ;  /* 0xfffffff002347949 */ /* 0x000fea000383ffff */
.L_x_153:
[----:B------:R-:W-:-:S08]  /*0f30*/  NOP ;  /* 0x0000000000007918 */ /* 0x000fd00000000000 */
[----:B------:R-:W1:-:S00]  /*0f40*/  USETMAXREG.DEALLOC.CTAPOOL 0x50 ;  /* 0x00000050000079c8 */ /* 0x000e4000080e0500 */
[----:B-1----:R-:W-:Y:S05]  /*0f50*/  BRA `(.L_x_9) ;  /* 0x00000034008c7947 */ /* 0x002fea0003800000 */
.L_x_152:
[----:B------:R-:W-:-:S08]  /*0f60*/  NOP ;  /* 0x0000000000007918 */ /* 0x000fd00000000000 */
[----:B------:R-:W1:-:S00]  /*0f70*/  USETMAXREG.DEALLOC.CTAPOOL 0x50 ;  /* 0x00000050000079c8 */ /* 0x000e4000080e0500 */
[----:B-1----:R-:W-:Y:S05]  /*0f80*/  BRA `(.L_x_9) ;  /* 0x0000003400807947 */ /* 0x002fea0003800000 */
.L_x_151:
[----:B------:R-:W-:-:S08]  /*0f90*/  NOP ;  /* 0x0000000000007918 */ /* 0x000fd00000000000 */
[----:B------:R-:W1:-:S00]  /*0fa0*/  USETMAXREG.DEALLOC.CTAPOOL 0x50 ;  /* 0x00000050000079c8 */ /* 0x000e4000080e0500 */
[----:B-1----:R-:W-:Y:S05]  /*0fb0*/  BRA `(.L_x_9) ;  /* 0x0000003400747947 */ /* 0x002fea0003800000 */
.L_x_8:
[----:B------:R-:W-:-:S05]  /*0fc0*/  IMAD.MOV.U32 R3, RZ, RZ, -0x7 ;  /* 0xfffffff9ff037424 */ /* 0x000fca00078e00ff */
[----:B------:R-:W-:-:S05]  /*0fd0*/  VIADDMNMX.U32 R3, R0, R3, 0x8, PT ;  /* 0x0000000800037446 */ /* 0x000fca0003800003 */
[----:B------:R-:W-:-:S04]  /*0fe0*/  IMAD.SHL.U32 R4, R3, 0x4, RZ ;  /* 0x0000000403047824 */ /* 0x000fc800078e00ff */
[----:B------:R-:W1:Y:S02]  /*0ff0*/  LDC R2, c[0x2][R4+0x10] ;  /* 0x0080040004027b82 */ /* 0x000e640000000800 */
[----:B-1----:R-:W-:-:S04]  /*1000*/  SHF.R.S32.HI R3, RZ, 0x1f, R2 ;  /* 0x0000001fff037819 */ /* 0x002fc80000011402 */
.L_x_155:
[----:B------:R-:W-:Y:S05]  /*1010*/  BRX R2 -0x1020                                                                                                                                                                                                     (*"BRANCH_TARGETS .L_x_156,.L_x_157,.L_x_163"*) ;  /* 0xffffffec02f87949 */ /* 0x000fea000383ffff */
.L_x_157:
[----:B------:R-:W-:-:S13]  /*1020*/  ISETP.NE.AND P0, PT, R0, 0xf, PT ;  /* 0x0000000f0000780c */ /* 0x000fda0003f05270 */
[----:B------:R-:W-:Y:S05]  /*1030*/  @P0 BRA `(.L_x_10) ;  /* 0x0000001800c40947 */ /* 0x000fea0003800000 */
[----:B------:R-:W-:-:S08]  /*1040*/  NOP ;  /* 0x0000000000007918 */ /* 0x000fd00000000000 */
[----:B------:R-:W1:-:S00]  /*1050*/  USETMAXREG.DEALLOC.CTAPOOL 0x50 ;  /* 0x00000050000079c8 */ /* 0x000e4000080e0500 */
[----:B-1----:R-:W-:Y:S05]  /*1060*/  BRA `(.L_x_9) ;  /* 0x0000003400487947 */ /* 0x002fea0003800000 */
.L_x_156:
[----:B------:R-:W-:-:S08]  /*1070*/  NOP ;  /* 0x0000000000007918 */ /* 0x000fd00000000000 */
[----:B------:R-:W1:-:S00]  /*1080*/  USETMAXREG.DEALLOC.CTAPOOL 0x50 ;  /* 0x00000050000079c8 */ /* 0x000e4000080e0500 */
[----:B-1----:R-:W-:Y:S05]  /*1090*/  BRA `(.L_x_9) ;  /* 0x00000034003c7947 */ /* 0x002fea0003800000 */
.L_x_163:
[----:B------:R-:W-:-:S08]  /*10a0*/  NOP ;  /* 0x0000000000007918 */ /* 0x000fd00000000000 */
[----:B------:R-:W1:-:S00]  /*10b0*/  USETMAXREG.DEALLOC.CTAPOOL 0x50 ;  /* 0x00000050000079c8 */ /* 0x000e4000080e0500 */
[----:B------:R-:W2:Y:S01]  /*10c0*/  LDCU UR10, c[0x0][0x610] ;  /* 0x0000c200ff0a77ac */ /* 0x000ea20008000800 */
[----:B-1----:R-:W-:Y:S01]  /*10d0*/  HFMA2 R5, -RZ, RZ, 0, 5.9604644775390625e-08 ;  /* 0x00000001ff057431 */ /* 0x002fe200000001ff */
[----:B------:R-:W-:Y:S01]  /*10e0*/  MOV R3, 0x1 ;  /* 0x0000000100037802 */ /* 0x000fe20000000f00 */
[----:B------:R-:W1:Y:S01]  /*10f0*/  LDCU UR9, c[0x0][0x38c] ;  /* 0x00007180ff0977ac */ /* 0x000e620008000800 */
[----:B------:R-:W3:Y:S01]  /*1100*/  LDCU UR16, c[0x0][0x61c] ;  /* 0x0000c380ff1077ac */ /* 0x000ee20008000800 */
[----:B------:R-:W4:Y:S01]  /*1110*/  LDCU UR8, c[0x0][0x624] ;  /* 0x0000c480ff0877ac */ /* 0x000f220008000800 */
[----:B--2---:R-:W-:-:S04]  /*1120*/  UIMAD.WIDE.U32 UR10, UR15, UR10, URZ ;  /* 0x0000000a0f0a72a5 */ /* 0x004fc8000f8e00ff */
[----:B------:R-:W-:Y:S02]  /*1130*/  UIADD3 UR44, UPT, UPT, UR15, -UR11, URZ ;  /* 0x8000000b0f2c7290 */ /* 0x000fe4000fffe0ff */
[----:B-1----:R-:W-:Y:S02]  /*1140*/  UIADD3 UR10, UPT, UPT, -UR9, URZ, URZ ;  /* 0x000000ff090a7290 */ /* 0x002fe4000fffe1ff */
[----:B------:R-:W-:Y:S02]  /*1150*/  USHF.R.U32.HI UR44, URZ, UR14, UR44 ;  /* 0x0000000eff2c7299 */ /* 0x000fe4000801162c */
[----:B------:R-:W-:Y:S02]  /*1160*/  UIADD3 UR12, UPT, UPT, UR9, -0x1, URZ ;  /* 0xffffffff090c7890 */ /* 0x000fe4000fffe0ff */
[----:B------:R-:W-:Y:S02]  /*1170*/  UIADD3 UR44, UPT, UPT, UR11, UR44, URZ ;  /* 0x0000002c0b2c7290 */ /* 0x000fe4000fffe0ff */
[----:B------:R-:W-:-:S02]  /*1180*/  USHF.R.S32.HI UR10, URZ, 0x1f, UR10 ;  /* 0x0000001fff0a7899 */ /* 0x000fc4000801140a */
[----:B------:R-:W-:Y:S02]  /*1190*/  USHF.R.U32.HI UR44, URZ, UR7, UR44 ;  /* 0x00000007ff2c7299 */ /* 0x000fe4000801162c */
[----:B------:R-:W-:Y:S02]  /*11a0*/  USHF.R.S32.HI UR11, URZ, 0x1f, UR12 ;  /* 0x0000001fff0b7899 */ /* 0x000fe4000801140c */
[----:B---3--:R-:W-:Y:S02]  /*11b0*/  UIMAD.WIDE.U32 UR16, UR44, UR16, URZ ;  /* 0x000000102c1072a5 */ /* 0x008fe4000f8e00ff */
[----:B------:R-:W-:Y:S02]  /*11c0*/  ULEA.HI UR10, UR10, -UR9, URZ, 0x7 ;  /* 0x800000090a0a7291 */ /* 0x000fe4000f8f38ff */
[----:B----4-:R-:W-:Y:S02]  /*11d0*/  UISETP.GE.AND UP0, UPT, UR15, UR8, UPT ;  /* 0x000000080f00728c */ /* 0x010fe4000bf06270 */
[----:B------:R-:W-:-:S02]  /*11e0*/  UISETP.GT.AND UP1, UPT, UR9, URZ, UPT ;  /* 0x000000ff0900728c */ /* 0x000fc4000bf24270 */
[----:B------:R-:W-:Y:S02]  /*11f0*/  UIADD3 UR9, UPT, UPT, UR44, -UR17, URZ ;  /* 0x800000112c097290 */ /* 0x000fe4000fffe0ff */
[----:B------:R-:W-:Y:S02]  /*1200*/  ULEA.HI UR11, UR11, UR12, URZ, 0x7 ;  /* 0x0000000c0b0b7291 */ /* 0x000fe4000f8f38ff */
[----:B------:R-:W-:Y:S02]  /*1210*/  USHF.R.S32.HI UR10, URZ, 0x7, UR10 ;  /* 0x00000007ff0a7899 */ /* 0x000fe4000801140a */
[----:B------:R-:W-:Y:S02]  /*1220*/  USHF.R.U32.HI UR45, URZ, UR6, UR9 ;  /* 0x00000006ff2d7299 */ /* 0x000fe40008011609 */
[----:B------:R-:W-:Y:S02]  /*1230*/  ULEA.HI.SX32 UR47, UR11, 0x1, 0x19 ;  /* 0x000000010b2f7891 */ /* 0x000fe4000f8fcaff */
[----:B------:R-:W-:-:S02]  /*1240*/  UIADD3 UR9, UPT, UPT, -UR10, URZ, URZ ;  /* 0x000000ff0a097290 */ /* 0x000fc4000fffe1ff */
[----:B------:R-:W-:Y:S01]  /*1250*/  UIADD3 UR45, UPT, UPT, UR17, UR45, URZ ;  /* 0x0000002d112d7290 */ /* 0x000fe2000fffe0ff */
[----:B------:R-:W-:-:S04]  /*1260*/  UMOV UR16, URZ ;  /* 0x000000ff00107c82 */ /* 0x000fc80008000000 */
[----:B------:R-:W-:Y:S01]  /*1270*/  @!UP1 UMOV UR47, UR9 ;  /* 0x00000009002f9c82 */ /* 0x000fe20008000000 */
[----:B------:R-:W-:Y:S06]  /*1280*/  BRA.U UP0, `(.L_x_11) ;  /* 0x00000009009c7547 */ /* 0x000fec000b800000 */
[----:B------:R-:W1:Y:S01]  /*1290*/  LDCU UR8, c[0x0][0x60c] ;  /* 0x0000c180ff0877ac */ /* 0x000e620008000800 */
[----:B------:R-:W-:Y:S02]  /*12a0*/  MOV R3, 0x1 ;  /* 0x0000000100037802 */ /* 0x000fe40000000f00 */
[----:B------:R-:W-:Y:S01]  /*12b0*/  MOV R5, 0x1 ;  /* 0x0000000100057802 */ /* 0x000fe20000000f00 */
[----:B------:R-:W2:Y:S01]  /*12c0*/  LDCU UR9, c[0x0][0x618] ;  /* 0x0000c300ff0977ac */ /* 0x000ea20008000800 */
[----:B------:R-:W-:Y:S02]  /*12d0*/  UIADD3 UR46, UPT, UPT, UR47, -0x1, URZ ;  /* 0xffffffff2f2e7890 */ /* 0x000fe4000fffe0ff */
[----:B------:R-:W-:Y:S01]  /*12e0*/  USHF.R.U32.HI UR45, URZ, UR5, UR45 ;  /* 0x00000005ff2d7299 */ /* 0x000fe2000801162d */
[----:B------:R-:W-:Y:S01]  /*12f0*/  UMOV UR10, 0x400 ;  /* 0x00000400000a7882 */ /* 0x000fe20000000000 */
[----:B------:R-:W-:Y:S02]  /*1300*/  UIADD3 UR11, UPT, UPT, -UR44, URZ, URZ ;  /* 0x000000ff2c0b7290 */ /* 0x000fe4000fffe1ff */
[----:B------:R-:W-:-:S02]  /*1310*/  ULEA UR30, UR30, UR10, 0x18 ;  /* 0x0000000a1e1e7291 */ /* 0x000fc4000f8ec0ff */
[----:B------:R-:W-:Y:S02]  /*1320*/  USHF.L.U32 UR27, UR46, 0x7, URZ ;  /* 0x000000072e1b7899 */ /* 0x000fe400080006ff */
[----:B------:R-:W-:Y:S01]  /*1330*/  UIADD3 UR10, UPT, UPT, -UR45, URZ, URZ ;  /* 0x000000ff2d0a7290 */ /* 0x000fe2000fffe1ff */
[----:B------:R-:W3:Y:S02]  /*1340*/  S2UR UR31, SR_CgaSize ;  /* 0x00000000001f79c3 */ /* 0x000ee40000008a00 */
[----:B---3--:R-:W-:-:S12]  /*1350*/  UIMAD UR31, UR31, -0xa0, URZ ;  /* 0xffffff601f1f78a4 */ /* 0x008fd8000f8e02ff */
[----:B------:R-:W3:Y:S01]  /*1360*/  LDCU UR31, c[0x0][UR31+0x2c0] ;  /* 0x000058001f1f77ac */ /* 0x000ee20008000800 */
[----:B------:R-:W-:Y:S01]  /*1370*/  UIADD3 UR39, UPT, UPT, UR47, 0x1fffffe, URZ ;  /* 0x01fffffe2f277890 */ /* 0x000fe2000fffe0ff */
[----:B------:R-:W4:Y:S01]  /*1380*/  LDCU.64 UR48, c[0x0][0x348] ;  /* 0x00006900ff3077ac */ /* 0x000f220008000a00 */
[----:B------:R-:W-:Y:S02]  /*1390*/  USHF.L.U32 UR26, UR22, 0x5, URZ ;  /* 0x00000005161a7899 */ /* 0x000fe400080006ff */
[----:B-1----:R-:W-:Y:S02]  /*13a0*/  UIMAD UR8, UR11, UR8, UR15 ;  /* 0x000000080b0872a4 */ /* 0x002fe4000f8e020f */
[----:B------:R-:W-:Y:S02]  /*13b0*/  ULEA UR43, UR22, UR27, 0x6 ;  /* 0x0000001b162b7291 */ /* 0x000fe4000f8e30ff */
[----:B------:R-:W-:Y:S02]  /*13c0*/  ULOP3.LUT UR33, UR30, 0xfefffc00, URZ, 0xc0, !UPT ;  /* 0xfefffc001e217892 */ /* 0x000fe4000f8ec0ff */
[----:B--2---:R-:W-:-:S02]  /*13d0*/  UIMAD UR44, UR10, UR9, UR44 ;  /* 0x000000090a2c72a4 */ /* 0x004fc4000f8e022c */
[----:B------:R-:W-:Y:S01]  /*13e0*/  UISETP.NE.AND UP0, UPT, UR22, URZ, UPT ;  /* 0x000000ff1600728c */ /* 0x000fe2000bf05270 */
[----:B------:R-:W-:Y:S01]  /*13f0*/  UMOV UR16, URZ ;  /* 0x000000ff00107c82 */ /* 0x000fe20008000000 */
[----:B------:R-:W-:-:S09]  /*1400*/  UMOV UR38, UR15 ;  /* 0x0000000f00267c82 */ /* 0x000fd20008000000 */
.L_x_24:
[----:B------:R-:W-:Y:S01]  /*1410*/  ULEA UR11, UR16, UR30, 0x3 ;  /* 0x0000001e100b7291 */ /* 0x000fe2000f8e18ff */
[----:B------:R-:W-:Y:S01]  /*1420*/  SHF.L.U32 R6, R3, 0x1f, RZ ;  /* 0x0000001f03067819 */ /* 0x000fe200000006ff */
[----:B------:R-:W-:Y:S02]  /*1430*/  ULEA UR40, UR16, UR30, 0xc ;  /* 0x0000001e10287291 */ /* 0x000fe4000f8e60ff */
[----:B----4-:R-:W-:Y:S02]  /*1440*/  UIADD3 UR10, UP1, UPT, UR48, 0x100, URZ ;  /* 0x00000100300a7890 */ /* 0x010fe4000ff3e0ff */
[----:B------:R-:W-:Y:S02]  /*1450*/  UIADD3 UR41, UPT, UPT, UR11, 0x10, URZ ;  /* 0x000000100b297890 */ /* 0x000fe4000fffe0ff */
[----:B------:R-:W-:Y:S01]  /*1460*/  UIADD3.X UR9, UPT, UPT, URZ, UR49, URZ, UP1, !UPT ;  /* 0x00000031ff097290 */ /* 0x000fe20008ffe4ff */
[----:B------:R-:W1:Y:S01]  /*1470*/  SYNCS.PHASECHK.TRANS64.TRYWAIT P0, [UR11+0x1b0], R6 ;  /* 0x0001b006ff0075a7 */ /* 0x000e62000800110b */
[----:B------:R-:W-:-:S02]  /*1480*/  UIADD3 UR40, UPT, UPT, UR40, 0x4800, URZ ;  /* 0x0000480028287890 */ /* 0x000fc4000fffe0ff */
[----:B------:R-:W-:Y:S02]  /*1490*/  ULOP3.LUT UR41, UR41, 0xfefffff8, URZ, 0xc0, !UPT ;  /* 0xfefffff829297892 */ /* 0x000fe4000f8ec0ff */
[----:B------:R-:W-:Y:S01]  /*14a0*/  UPLOP3.LUT UP3, UPT, UPT, UPT, UP0, 0x80, 0x8 ;  /* 0x000000000008789c */ /* 0x000fe20003f6f000 */
[----:B-12--5:R-:W-:Y:S10]  /*14b0*/  @!P0 BRA `(.L_x_12) ;  /* 0x0000009800b48947 */ /* 0x026ff40003800000 */
.L_x_93:
[----:B------:R-:W-:Y:S01]  /*14c0*/  SHF.L.U32 R4, R5, 0x1f, RZ ;  /* 0x0000001f05047819 */ /* 0x000fe200000006ff */
[----:B------:R-:W-:Y:S01]  /*14d0*/  UMOV UR42, URZ ;  /* 0x000000ff002a7c82 */ /* 0x000fe20008000000 */
[----:B------:R-:W-:Y:S01]  /*14e0*/  UMOV UR18, UR10 ;  /* 0x0000000a00127c82 */ /* 0x000fe20008000000 */
[----:B------:R-:W-:Y:S01]  /*14f0*/  UMOV UR19, UR9 ;  /* 0x0000000900137c82 */ /* 0x000fe20008000000 */
[----:B------:R-:W-:Y:S05]  /*1500*/  BRA.U UP3, `(.L_x_13) ;  /* 0x00000001030c7547 */ /* 0x000fea000b800000 */
[----:B------:R-:W-:-:S13]  /*1510*/  ELECT P0, URZ, PT ;  /* 0x0000000000ff782f */ /* 0x000fda0003800000 */
[----:B-1----:R-:W-:-:S04]  /*1520*/  @P0 MOV R2, 0x2000 ;  /* 0x0000200000020802 */ /* 0x002fc80000000f00 */
[----:B------:R2:W-:Y:S03]  /*1530*/  @P0 SYNCS.ARRIVE.TRANS64 RZ, [UR11+0x10], R2 ;  /* 0x00001002ffff09a7 */ /* 0x0005e6000800000b */
.L_x_13:
[----:B------:R4:W-:Y:S01]  /*1540*/  UTMALDG.4D.2CTA [UR40], [UR18], desc[URZ] ;  /* 0x0000ff28120075b4 */ /* 0x0009e20008219000 */
[----:B------:R-:W5:Y:S01]  /*1550*/  SYNCS.PHASECHK.TRANS64.TRYWAIT P0, [UR30+0x8], R4 ;  /* 0x00000804ff0075a7 */ /* 0x000f62000800111e */
[----:B------:R-:W-:Y:S02]  /*1560*/  UIADD3 UR9, UPT, UPT, UR16, 0x1, URZ ;  /* 0x0000000110097890 */ /* 0x000fe4000fffe0ff */
[----:B------:R-:W-:Y:S02]  /*1570*/  ULEA UR8, UR8, UR22, 0x1 ;  /* 0x0000001608087291 */ /* 0x000fe4000f8e08ff */
[----:B------:R-:W-:Y:S02]  /*1580*/  UIADD3 UR10, UP1, UPT, UR48, 0x80, URZ ;  /* 0x00000080300a7890 */ /* 0x000fe4000ff3e0ff */
[----:B------:R-:W-:Y:S02]  /*1590*/  UISETP.NE.AND UP2, UPT, UR9, 0x34, UPT ;  /* 0x000000340900788c */ /* 0x000fe4000bf45270 */
[----:B------:R-:W-:-:S02]  /*15a0*/  UIADD3 UR32, UPT, UPT, UR30, 0x2800, URZ ;  /* 0x000028001e207890 */ /* 0x000fc4000fffe0ff */
[----:B------:R-:W-:Y:S02]  /*15b0*/  UIADD3.X UR11, UPT, UPT, URZ, UR49, URZ, UP1, !UPT ;  /* 0x00000031ff0b7290 */ /* 0x000fe40008ffe4ff */
[----:B------:R-:W-:Y:S02]  /*15c0*/  USHF.L.U32 UR35, UR8, 0x7, URZ ;  /* 0x0000000708237899 */ /* 0x000fe400080006ff */
[----:B------:R-:W-:Y:S02]  /*15d0*/  USEL UR9, UR9, URZ, UP2 ;  /* 0x000000ff09097287 */ /* 0x000fe40009000000 */
[----:B------:R-:W-:Y:S01]  /*15e0*/  USEL UR12, URZ, 0x1, UP2 ;  /* 0x00000001ff0c7887 */ /* 0x000fe20009000000 */
[----:B----45:R-:W-:Y:S11]  /*15f0*/  @!P0 BRA `(.L_x_14) ;  /* 0x0000009800808947 */ /* 0x030ff60003800000 */
.L_x_95:
[----:B------:R-:W-:Y:S01]  /*1600*/  LOP3.LUT R3, R3, UR12, RZ, 0x3c, !PT ;  /* 0x0000000c03037c12 */ /* 0x000fe2000f8e3cff */
[----:B------:R-:W-:Y:S01]  /*1610*/  ULEA UR8, UR9, UR30, 0x3 ;  /* 0x0000001e09087291 */ /* 0x000fe2000f8e18ff */
[----:B------:R-:W-:Y:S02]  /*1620*/  UMOV UR34, URZ ;  /* 0x000000ff00227c82 */ /* 0x000fe40008000000 */
[----:B------:R-:W-:Y:S01]  /*1630*/  SHF.L.U32 R4, R3, 0x1f, RZ ;  /* 0x0000001f03047819 */ /* 0x000fe200000006ff */
[----:B------:R-:W-:Y:S01]  /*1640*/  UMOV UR36, UR44 ;  /* 0x0000002c00247c82 */ /* 0x000fe20008000000 */
[----:B------:R-:W-:Y:S01]  /*1650*/  UMOV UR37, UR45 ;  /* 0x0000002d00257c82 */ /* 0x000fe20008000000 */
[----:B------:R-:W-:Y:S01]  /*1660*/  UMOV UR12, UR10 ;  /* 0x0000000a000c7c82 */ /* 0x000fe20008000000 */
[----:B------:R-:W-:Y:S01]  /*1670*/  UMOV UR13, UR11 ;  /* 0x0000000b000d7c82 */ /* 0x000fe20008000000 */
[----:B------:R-:W-:Y:S05]  /*1680*/  BRA.U UP3, `(.L_x_15) ;  /* 0x00000001030c7547 */ /* 0x000fea000b800000 */
[----:B------:R-:W-:-:S13]  /*1690*/  ELECT P0, URZ, PT ;  /* 0x0000000000ff782f */ /* 0x000fda0003800000 */
[----:B-12---:R-:W-:-:S04]  /*16a0*/  @P0 MOV R2, 0x4000 ;  /* 0x0000400000020802 */ /* 0x006fc80000000f00 */
[----:B------:R4:W-:Y:S03]  /*16b0*/  @P0 SYNCS.ARRIVE.TRANS64 RZ, [UR30], R2 ;  /* 0x00000002ffff09a7 */ /* 0x0009e6000800001e */
.L_x_15:
[----:B------:R5:W-:Y:S01]  /*16c0*/  UTMALDG.4D.2CTA [UR32], [UR12], desc[URZ] ;  /* 0x0000ff200c0075b4 */ /* 0x000be20008219000 */
[----:B------:R-:W1:Y:S01]  /*16d0*/  SYNCS.PHASECHK.TRANS64.TRYWAIT P0, [UR8+0x1b0], R4 ;  /* 0x0001b004ff0075a7 */ /* 0x000e620008001108 */
[----:B------:R-:W-:Y:S02]  /*16e0*/  UIADD3 UR10, UP1, UPT, UR48, 0x180, URZ ;  /* 0x00000180300a7890 */ /* 0x000fe4000ff3e0ff */
[----:B------:R-:W-:Y:S02]  /*16f0*/  ULEA UR24, UR9, UR30, 0xc ;  /* 0x0000001e09187291 */ /* 0x000fe4000f8e60ff */
[----:B------:R-:W-:Y:S02]  /*1700*/  UIADD3 UR25, UPT, UPT, UR8, 0x10, URZ ;  /* 0x0000001008197890 */ /* 0x000fe4000fffe0ff */
[----:B------:R-:W-:Y:S02]  /*1710*/  UIADD3.X UR11, UPT, UPT, URZ, UR49, URZ, UP1, !UPT ;  /* 0x00000031ff0b7290 */ /* 0x000fe40008ffe4ff */
[----:B------:R-:W-:-:S02]  /*1720*/  UIADD3 UR24, UPT, UPT, UR24, 0x4800, URZ ;  /* 0x0000480018187890 */ /* 0x000fc4000fffe0ff */
[----:B------:R-:W-:Y:S01]  /*1730*/  ULOP3.LUT UR25, UR25, 0xfefffff8, URZ, 0xc0, !UPT ;  /* 0xfefffff819197892 */ /* 0x000fe2000f8ec0ff */
[----:B-1---5:R-:W-:Y:S05]  /*1740*/  @!P0 BRA `(.L_x_16) ;  /* 0x00000098004c8947 */ /* 0x022fea0003800000 */
.L_x_97:
[----:B------:R-:W-:Y:S01]  /*1750*/  UMOV UR28, UR44 ;  /* 0x0000002c001c7c82 */ /* 0x000fe20008000000 */
[----:B------:R-:W-:Y:S01]  /*1760*/  UMOV UR29, UR45 ;  /* 0x0000002d001d7c82 */ /* 0x000fe20008000000 */
[----:B------:R-:W-:Y:S05]  /*1770*/  BRA.U UP3, `(.L_x_17) ;  /* 0x00000001030c7547 */ /* 0x000fea000b800000 */
[----:B------:R-:W-:-:S13]  /*1780*/  ELECT P0, URZ, PT ;  /* 0x0000000000ff782f */ /* 0x000fda0003800000 */
[----:B-12-4-:R-:W-:-:S04]  /*1790*/  @P0 MOV R2, 0x2000 ;  /* 0x0000200000020802 */ /* 0x016fc80000000f00 */
[----:B------:R5:W-:Y:S03]  /*17a0*/  @P0 SYNCS.ARRIVE.TRANS64 RZ, [UR8+0x10], R2 ;  /* 0x00001002ffff09a7 */ /* 0x000be60008000008 */
.L_x_17:
[----:B------:R1:W-:Y:S01]  /*17b0*/  UTMALDG.4D.2CTA [UR24], [UR10], desc[URZ] ;  /* 0x0000ff180a0075b4 */ /* 0x0003e20008219000 */
[----:B------:R-:W-:Y:S01]  /*17c0*/  UIADD3 UR9, UPT, UPT, UR9, 0x1, URZ ;  /* 0x0000000109097890 */ /* 0x000fe2000fffe0ff */
[----:B------:R-:W-:-:S03]  /*17d0*/  LOP3.LUT R5, R5, 0x1, RZ, 0x3c, !PT ;  /* 0x0000000105057812 */ /* 0x000fc600078e3cff */
[----:B------:R-:W-:-:S04]  /*17e0*/  UISETP.NE.AND UP1, UPT, UR9, 0x34, UPT ;  /* 0x000000340900788c */ /* 0x000fc8000bf25270 */
[----:B------:R-:W-:Y:S02]  /*17f0*/  USEL UR16, UR9, URZ, UP1 ;  /* 0x000000ff09107287 */ /* 0x000fe40008800000 */
[----:B------:R-:W-:Y:S02]  /*1800*/  USEL UR8, URZ, 0x1, UP1 ;  /* 0x00000001ff087887 */ /* 0x000fe40008800000 */
[----:B------:R-:W-:-:S04]  /*1810*/  UISETP.GE.AND UP1, UPT, UR47, 0x2, UPT ;  /* 0x000000022f00788c */ /* 0x000fc8000bf26270 */
[----:B------:R-:W-:-:S05]  /*1820*/  LOP3.LUT R3, R3, UR8, RZ, 0x3c, !PT ;  /* 0x0000000803037c12 */ /* 0x000fca000f8e3cff */
[----:B-1----:R-:W-:Y:S05]  /*1830*/  BRA.U !UP1, `(.L_x_18) ;  /* 0x0000000109dc7547 */ /* 0x002fea000b800000 */
[----:B------:R-:W-:Y:S02]  /*1840*/  UIADD3 UR28, UP1, UPT, UR48, 0x180, URZ ;  /* 0x00000180301c7890 */ /* 0x000fe4000ff3e0ff */
[----:B------:R-:W-:Y:S02]  /*1850*/  UIADD3 UR34, UP2, UPT, UR48, 0x100, URZ ;  /* 0x0000010030227890 */ /* 0x000fe4000ff5e0ff */
[----:B------:R-:W-:Y:S02]  /*1860*/  UIADD3.X UR29, UPT, UPT, URZ, UR49, URZ, UP1, !UPT ;  /* 0x00000031ff1d7290 */ /* 0x000fe40008ffe4ff */
[----:B------:R-:W-:Y:S02]  /*1870*/  UIADD3.X UR35, UPT, UPT, URZ, UR49, URZ, UP2, !UPT ;  /* 0x00000031ff237290 */ /* 0x000fe400097fe4ff */
[----:B------:R-:W-:Y:S01]  /*1880*/  UISETP.NE.AND UP1, UPT, UR22, URZ, UPT ;  /* 0x000000ff1600728c */ /* 0x000fe2000bf25270 */
[----:B------:R-:W-:Y:S01]  /*1890*/  UMOV UR25, URZ ;  /* 0x000000ff00197c82 */ /* 0x000fe20008000000 */
[----:B------:R-:W-:-:S09]  /*18a0*/  UMOV UR18, URZ ;  /* 0x000000ff00127c82 */ /* 0x000fd20008000000 */
.L_x_23:
[----:B------:R-:W-:Y:S01]  /*18b0*/  ULEA UR9, UR16, UR30, 0x3 ;  /* 0x0000001e10097291 */ /* 0x000fe2000f8e18ff */
[----:B------:R-:W-:Y:S01]  /*18c0*/  SHF.L.U32 R4, R3, 0x1f, RZ ;  /* 0x0000001f03047819 */ /* 0x000fe200000006ff */
[----:B------:R-:W-:Y:S02]  /*18d0*/  UIADD3 UR24, UPT, UPT, UR16, 0x1, URZ ;  /* 0x0000000110187890 */ /* 0x000fe4000fffe0ff */
[----:B------:R-:W-:Y:S02]  /*18e0*/  UIADD3 UR11, UPT, UPT, UR39, -UR25, URZ ;  /* 0x80000019270b7290 */ /* 0x000fe4000fffe0ff */
[----:B------:R-:W-:Y:S02]  /*18f0*/  UISETP.NE.AND UP2, UPT, UR24, 0x34, UPT ;  /* 0x000000341800788c */ /* 0x000fe4000bf45270 */
[----:B------:R-:W-:Y:S01]  /*1900*/  ULEA UR16, UR16, UR30, 0xc ;  /* 0x0000001e10107291 */ /* 0x000fe2000f8e60ff */
[----:B------:R-:W1:Y:S01]  /*1910*/  SYNCS.PHASECHK.TRANS64.TRYWAIT P0, [UR9+0x1b0], R4 ;  /* 0x0001b004ff0075a7 */ /* 0x000e620008001109 */
[----:B------:R-:W-:-:S02]  /*1920*/  USEL UR10, URZ, 0x1, UP2 ;  /* 0x00000001ff0a7887 */ /* 0x000fc40009000000 */
[----:B------:R-:W-:Y:S02]  /*1930*/  UIADD3 UR17, UPT, UPT, UR9, 0x10, URZ ;  /* 0x0000001009117890 */ /* 0x000fe4000fffe0ff */
[----:B------:R-:W-:Y:S02]  /*1940*/  USHF.L.U32 UR11, UR11, 0x7, URZ ;  /* 0x000000070b0b7899 */ /* 0x000fe400080006ff */
[----:B------:R-:W-:Y:S01]  /*1950*/  USEL UR24, UR24, URZ, UP2 ;  /* 0x000000ff18187287 */ /* 0x000fe20009000000 */
[----:B------:R-:W-:Y:S01]  /*1960*/  LOP3.LUT R3, R3, UR10, RZ, 0x3c, !PT ;  /* 0x0000000a03037c12 */ /* 0x000fe2000f8e3cff */
[----:B------:R-:W-:Y:S02]  /*1970*/  UIADD3 UR16, UPT, UPT, UR16, 0x4800, URZ ;  /* 0x0000480010107890 */ /* 0x000fe4000fffe0ff */
[----:B------:R-:W-:Y:S02]  /*1980*/  ULOP3.LUT UR17, UR17, 0xfefffff8, URZ, 0xc0, !UPT ;  /* 0xfefffff811117892 */ /* 0x000fe4000f8ec0ff */
[----:B------:R-:W-:-:S02]  /*1990*/  ULEA UR19, UR22, UR11, 0x6 ;  /* 0x0000000b16137291 */ /* 0x000fc4000f8e30ff */
[----:B------:R-:W-:Y:S01]  /*19a0*/  ULEA UR8, UR24, UR30, 0x3 ;  /* 0x0000001e18087291 */ /* 0x000fe2000f8e18ff */
[----:B-1----:R-:W-:Y:S11]  /*19b0*/  @!P0 BRA `(.L_x_19) ;  /* 0x0000009400d08947 */ /* 0x002ff60003800000 */
.L_x_99:
[----:B------:R-:W-:Y:S01]  /*19c0*/  SHF.L.U32 R4, R3, 0x1f, RZ ;  /* 0x0000001f03047819 */ /* 0x000fe200000006ff */
[----:B------:R-:W-:Y:S01]  /*19d0*/  UMOV UR20, UR44 ;  /* 0x0000002c00147c82 */ /* 0x000fe20008000000 */
[----:B------:R-:W-:Y:S01]  /*19e0*/  UMOV UR21, UR45 ;  /* 0x0000002d00157c82 */ /* 0x000fe20008000000 */
[----:B------:R-:W-:Y:S05]  /*19f0*/  BRA.U UP3, `(.L_x_20) ;  /* 0x00000001030c7547 */ /* 0x000fea000b800000 */
[----:B------:R-:W-:-:S13]  /*1a00*/  ELECT P0, URZ, PT ;  /* 0x0000000000ff782f */ /* 0x000fda0003800000 */
[----:B-12-45:R-:W-:-:S04]  /*1a10*/  @P0 MOV R2, 0x2000 ;  /* 0x0000200000020802 */ /* 0x036fc80000000f00 */
[----:B------:R1:W-:Y:S03]  /*1a20*/  @P0 SYNCS.ARRIVE.TRANS64 RZ, [UR9+0x10], R2 ;  /* 0x00001002ffff09a7 */ /* 0x0003e60008000009 */
.L_x_20:
[----:B------:R1:W-:Y:S01]  /*1a30*/  UTMALDG.4D.2CTA [UR16], [UR34], desc[URZ] ;  /* 0x0000ff10220075b4 */ /* 0x0003e20008219000 */
[----:B------:R-:W2:Y:S01]  /*1a40*/  SYNCS.PHASECHK.TRANS64.TRYWAIT P0, [UR8+0x1b0], R4 ;  /* 0x0001b004ff0075a7 */ /* 0x000ea20008001108 */
[----:B------:R-:W-:Y:S01]  /*1a50*/  UPLOP3.LUT UP3, UPT, UPT, UPT, UP1, 0x80, 0x8 ;  /* 0x000000000008789c */ /* 0x000fe20003f6f010 */
[----:B-12---:R-:W-:Y:S10]  /*1a60*/  @!P0 BRA `(.L_x_21) ;  /* 0x0000009400c48947 */ /* 0x006ff40003800000 */
.L_x_101:
[----:B------:R-:W-:Y:S05]  /*1a70*/  BRA.U UP3, `(.L_x_22) ;  /* 0x00000001030c7547 */ /* 0x000fea000b800000 */
[----:B------:R-:W-:-:S13]  /*1a80*/  ELECT P0, URZ, PT ;  /* 0x0000000000ff782f */ /* 0x000fda0003800000 */
[----:B-1--45:R-:W-:-:S04]  /*1a90*/  @P0 MOV R2, 0x2000 ;  /* 0x0000200000020802 */ /* 0x032fc80000000f00 */
[----:B------:R2:W-:Y:S03]  /*1aa0*/  @P0 SYNCS.ARRIVE.TRANS64 RZ, [UR8+0x10], R2 ;  /* 0x00001002ffff09a7 */ /* 0x0005e60008000008 */
.L_x_22:
[----:B------:R-:W-:Y:S02]  /*1ab0*/  UIADD3 UR9, UPT, UPT, UR8, 0x10, URZ ;  /* 0x0000001008097890 */ /* 0x000fe4000fffe0ff */
[----:B------:R-:W-:Y:S02]  /*1ac0*/  ULEA UR8, UR24, UR30, 0xc ;  /* 0x0000001e18087291 */ /* 0x000fe4000f8e60ff */
[----:B------:R-:W-:Y:S02]  /*1ad0*/  ULOP3.LUT UR9, UR9, 0xfefffff8, URZ, 0xc0, !UPT ;  /* 0xfefffff809097892 */ /* 0x000fe4000f8ec0ff */
[----:B------:R-:W-:Y:S01]  /*1ae0*/  UIADD3 UR8, UPT, UPT, UR8, 0x4800, URZ ;  /* 0x0000480008087890 */ /* 0x000fe2000fffe0ff */
[----:B------:R-:W-:Y:S01]  /*1af0*/  UMOV UR10, UR26 ;  /* 0x0000001a000a7c82 */ /* 0x000fe20008000000 */
[----:B------:R-:W-:Y:S01]  /*1b00*/  UMOV UR12, UR44 ;  /* 0x0000002c000c7c82 */ /* 0x000fe20008000000 */
[----:B------:R-:W-:Y:S01]  /*1b10*/  UMOV UR13, UR45 ;  /* 0x0000002d000d7c82 */ /* 0x000fe20008000000 */
[----:B------:R-:W-:-:S02]  /*1b20*/  UIADD3 UR16, UPT, UPT, UR24, 0x1, URZ ;  /* 0x0000000118107890 */ /* 0x000fc4000fffe0ff */
[----:B------:R-:W-:-:S03]  /*1b30*/  UIADD3 UR25, UPT, UPT, UR25, 0x1, URZ ;  /* 0x0000000119197890 */ /* 0x000fc6000fffe0ff */
[----:B------:R1:W-:Y:S01]  /*1b40*/  UTMALDG.4D.2CTA [UR8], [UR28], desc[URZ] ;  /* 0x0000ff081c0075b4 */ /* 0x0003e20008219000 */
[----:B------:R-:W-:-:S04]  /*1b50*/  UISETP.NE.AND UP2, UPT, UR16, 0x34, UPT ;  /* 0x000000341000788c */ /* 0x000fc8000bf45270 */
[----:B------:R-:W-:Y:S02]  /*1b60*/  USEL UR16, UR16, URZ, UP2 ;  /* 0x000000ff10107287 */ /* 0x000fe40009000000 */
[----:B------:R-:W-:Y:S02]  /*1b70*/  USEL UR17, URZ, 0x1, UP2 ;  /* 0x00000001ff117887 */ /* 0x000fe40009000000 */
[----:B------:R-:W-:-:S04]  /*1b80*/  UISETP.NE.AND UP2, UPT, UR25, UR46, UPT ;  /* 0x0000002e1900728c */ /* 0x000fc8000bf45270 */
[----:B------:R-:W-:-:S05]  /*1b90*/  LOP3.LUT R3, R3, UR17, RZ, 0x3c, !PT ;  /* 0x0000001103037c12 */ /* 0x000fca000f8e3cff */
[----:B-1----:R-:W-:Y:S05]  /*1ba0*/  BRA.U UP2, `(.L_x_23) ;  /* 0xfffffffd02407547 */ /* 0x002fea000b83ffff */
.L_x_18:
[----:B------:R-:W1:Y:S01]  /*1bb0*/  LDCU UR8, c[0x0][0x610] ;  /* 0x0000c200ff0877ac */ /* 0x000e620008000800 */
[----:B---3--:R-:W-:Y:S01]  /*1bc0*/  UIADD3 UR38, UPT, UPT, UR31, UR38, URZ ;  /* 0x000000261f267290 */ /* 0x008fe2000fffe0ff */
[----:B------:R-:W3:Y:S03]  /*1bd0*/  LDCU.64 UR44, c[0x0][0x618] ;  /* 0x0000c300ff2c77ac */ /* 0x000ee60008000a00 */
[----:B-1----:R-:W-:-:S04]  /*1be0*/  UIMAD.WIDE.U32 UR8, UR38, UR8, URZ ;  /* 0x00000008260872a5 */ /* 0x002fc8000f8e00ff */
[----:B------:R-:W-:-:S04]  /*1bf0*/  UIADD3 UR8, UPT, UPT, UR38, -UR9, URZ ;  /* 0x8000000926087290 */ /* 0x000fc8000fffe0ff */
[----:B------:R-:W-:-:S04]  /*1c00*/  USHF.R.U32.HI UR8, URZ, UR14, UR8 ;  /* 0x0000000eff087299 */ /* 0x000fc80008011608 */
[----:B------:R-:W-:Y:S01]  /*1c10*/  UIADD3 UR8, UPT, UPT, UR9, UR8, URZ ;  /* 0x0000000809087290 */ /* 0x000fe2000fffe0ff */
[----:B------:R-:W1:Y:S03]  /*1c20*/  LDCU UR9, c[0x0][0x624] ;  /* 0x0000c480ff0977ac */ /* 0x000e660008000800 */
[----:B------:R-:W-:-:S04]  /*1c30*/  USHF.R.U32.HI UR10, URZ, UR7, UR8 ;  /* 0x00000007ff0a7299 */ /* 0x000fc80008011608 */
[----:B---3--:R-:W-:-:S03]  /*1c40*/  UIMAD.WIDE.U32 UR12, UR10, UR45, URZ ;  /* 0x0000002d0a0c72a5 */ /* 0x008fc6000f8e00ff */
[----:B------:R-:W3:Y:S01]  /*1c50*/  LDCU UR8, c[0x0][0x60c] ;  /* 0x0000c180ff0877ac */ /* 0x000ee20008000800 */
[----:B------:R-:W-:Y:S02]  /*1c60*/  UIADD3 UR11, UPT, UPT, UR10, -UR13, URZ ;  /* 0x8000000d0a0b7290 */ /* 0x000fe4000fffe0ff */
[----:B------:R-:W-:Y:S02]  /*1c70*/  UIADD3 UR12, UPT, UPT, -UR10, URZ, URZ ;  /* 0x000000ff0a0c7290 */ /* 0x000fe4000fffe1ff */
[----:B------:R-:W-:Y:S02]  /*1c80*/  USHF.R.U32.HI UR11, URZ, UR6, UR11 ;  /* 0x00000006ff0b7299 */ /* 0x000fe4000801160b */
[----:B-1----:R-:W-:Y:S02]  /*1c90*/  UISETP.GE.AND UP1, UPT, UR38, UR9, UPT ;  /* 0x000000092600728c */ /* 0x002fe4000bf26270 */
[----:B------:R-:W-:-:S04]  /*1ca0*/  UIADD3 UR11, UPT, UPT, UR13, UR11, URZ ;  /* 0x0000000b0d0b7290 */ /* 0x000fc8000fffe0ff */
[----:B------:R-:W-:Y:S02]  /*1cb0*/  USHF.R.U32.HI UR45, URZ, UR5, UR11 ;  /* 0x00000005ff2d7299 */ /* 0x000fe4000801160b */
[----:B---3--:R-:W-:Y:S02]  /*1cc0*/  UIMAD UR8, UR8, UR12, UR38 ;  /* 0x0000000c080872a4 */ /* 0x008fe4000f8e0226 */
[----:B------:R-:W-:-:S04]  /*1cd0*/  UIADD3 UR11, UPT, UPT, -UR45, URZ, URZ ;  /* 0x000000ff2d0b7290 */ /* 0x000fc8000fffe1ff */
[----:B------:R-:W-:Y:S01]  /*1ce0*/  UIMAD UR44, UR44, UR11, UR10 ;  /* 0x0000000b2c2c72a4 */ /* 0x000fe2000f8e020a */
[----:B------:R-:W-:Y:S11]  /*1cf0*/  BRA.U !UP1, `(.L_x_24) ;  /* 0xfffffff509c47547 */ /* 0x000ff6000b83ffff */
.L_x_11:
[----:B------:R-:W-:Y:S02]  /*1d00*/  UISETP.NE.AND UP0, UPT, UR16, 0x33, UPT ;  /* 0x000000331000788c */ /* 0x000fe4000bf05270 */
[----:B------:R-:W-:-:S04]  /*1d10*/  UIADD3 UR37, UPT, UPT, UR16, 0x2, URZ ;  /* 0x0000000210257890 */ /* 0x000fc8000fffe0ff */
[----:B------:R-:W-:-:S04]  /*1d20*/  USEL UR37, UR37, 0x1, UP0 ;  /* 0x0000000125257887 */ /* 0x000fc80008000000 */
[----:B------:R-:W-:Y:S02]  /*1d30*/  UISETP.NE.AND UP1, UPT, UR37, 0x34, UPT ;  /* 0x000000342500788c */ /* 0x000fe4000bf25270 */
[----:B------:R-:W-:-:S04]  /*1d40*/  UIADD3 UR37, UPT, UPT, UR37, 0x1, URZ ;  /* 0x0000000125257890 */ /* 0x000fc8000fffe0ff */
[----:B------:R-:W-:Y:S02]  /*1d50*/  USEL UR37, UR37, 0x1, UP1 ;  /* 0x0000000125257887 */ /* 0x000fe40008800000 */
[----:B------:R-:W-:Y:S02]  /*1d60*/  UISETP.EQ.XOR UP1, UPT, UR16, 0x33, !UP1 ;  /* 0x000000331000788c */ /* 0x000fe4000cf22a70 */
[----:B------:R-:W-:Y:S02]  /*1d70*/  UISETP.NE.AND UP0, UPT, UR37, 0x34, UPT ;  /* 0x000000342500788c */ /* 0x000fe4000bf05270 */
[----:B------:R-:W-:Y:S02]  /*1d80*/  UIADD3 UR36, UPT, UPT, UR37, 0x1, URZ ;  /* 0x0000000125247890 */ /* 0x000fe4000fffe0ff */
[----:B------:R-:W-:Y:S02]  /*1d90*/  UISETP.EQ.XOR UP1, UPT, UR37, 0x34, UP1 ;  /* 0x000000342500788c */ /* 0x000fe40008f22a70 */
[----:B------:R-:W-:-:S04]  /*1da0*/  USEL UR36, UR36, 0x1, UP0 ;  /* 0x0000000124247887 */ /* 0x000fc80008000000 */
        /* <DEDUP_REMOVED lines=27> */
[----:B------:R-:W-:Y:S01]  /*1f60*/  USEL UR29, UR29, 0x1, UP0 ;  /* 0x000000011d1d7887 */ /* 0x000fe20008000000 */
[----:B------:R-:W1:Y:S03]  /*1f70*/  S2UR UR30, SR_CgaCtaId ;  /* 0x00000000001e79c3 */ /* 0x000e660000008800 */
[----:B------:R-:W-:-:S02]  /*1f80*/  UISETP.NE.AND UP0, UPT, UR29, 0x34, UPT ;  /* 0x000000341d00788c */ /* 0x000fc4000bf05270 */
        /* <DEDUP_REMOVED lines=159> */
[----:B------:R-:W-:-:S03]  /*2980*/  UMOV UR8, 0x400 ;  /* 0x0000040000087882 */ /* 0x000fc60000000000 */
[----:B------:R-:W-:Y:S02]  /*2990*/  UISETP.EQ.XOR UP1, UPT, UR9, 0x34, UP1 ;  /* 0x000000340900788c */ /* 0x000fe40008f22a70 */
[----:B------:R-:W-:Y:S02]  /*29a0*/  UISETP.NE.AND UP0, UPT, UR9, 0x34, UPT ;  /* 0x000000340900788c */ /* 0x000fe4000bf05270 */
[----:B------:R-:W-:Y:S02]  /*29b0*/  USEL UR10, URZ, 0x1, !UP1 ;  /* 0x00000001ff0a7887 */ /* 0x000fe4000c800000 */
[----:B-1----:R-:W-:Y:S02]  /*29c0*/  ULEA UR8, UR30, UR8, 0x18 ;  /* 0x000000081e087291 */ /* 0x002fe4000f8ec0ff */
[----:B------:R-:W-:Y:S02]  /*29d0*/  USEL UR9, UR9, URZ, UP0 ;  /* 0x000000ff09097287 */ /* 0x000fe40008000000 */
[----:B------:R-:W-:Y:S01]  /*29e0*/  LOP3.LUT R3, R3, UR10, RZ, 0x3c, !PT ;  /* 0x0000000a03037c12 */ /* 0x000fe2000f8e3cff */
[----:B------:R-:W-:-:S02]  /*29f0*/  UISETP.NE.AND UP0, UPT, UR22, URZ, UPT ;  /* 0x000000ff1600728c */ /* 0x000fc4000bf05270 */
[----:B------:R-:W-:Y:S01]  /*2a00*/  ULEA UR9, UR9, UR8, 0x3 ;  /* 0x0000000809097291 */ /* 0x000fe2000f8e18ff */
[----:B------:R-:W-:-:S08]  /*2a10*/  SHF.L.U32 R6, R3, 0x1f, RZ ;  /* 0x0000001f03067819 */ /* 0x000fd000000006ff */
[----:B------:R-:W1:Y:S02]  /*2a20*/  SYNCS.PHASECHK.TRANS64.TRYWAIT P0, [UR9+0x1b0], R6 ;  /* 0x0001b006ff0075a7 */ /* 0x000e640008001109 */
[----:B-1----:R-:W-:Y:S05]  /*2a30*/  @!P0 BRA `(.L_x_25) ;  /* 0x0000008400f08947 */ /* 0x002fea0003800000 */
.L_x_103:
[----:B------:R-:W-:Y:S04]  /*2a40*/  BSSY.RECONVERGENT B0, `(.L_x_10) ;  /* 0x0000010000007945 */ /* 0x000fe80003800200 */
[----:B------:R-:W-:Y:S05]  /*2a50*/  BRA.U UP0, `(.L_x_26) ;  /* 0x00000001002c7547 */ /* 0x000fea000b800000 */
[----:B------:R-:W-:Y:S02]  /*2a60*/  ELECT P0, URZ, PT ;  /* 0x0000000000ff782f */ /* 0x000fe40003800000 */
[----:B------:R-:W-:-:S11]  /*2a70*/  SHF.L.U32 R4, R5, 0x1f, RZ ;  /* 0x0000001f05047819 */ /* 0x000fd600000006ff */
[----:B-12-45:R-:W-:-:S04]  /*2a80*/  @P0 IMAD.MOV.U32 R2, RZ, RZ, 0x2000 ;  /* 0x00002000ff020424 */ /* 0x036fc800078e00ff */
[----:B------:R1:W-:Y:S01]  /*2a90*/  @P0 SYNCS.ARRIVE.TRANS64 RZ, [UR9+0x10], R2 ;  /* 0x00001002ffff09a7 */ /* 0x0003e20008000009 */
[----:B------:R-:W2:Y:S02]  /*2aa0*/  SYNCS.PHASECHK.TRANS64.TRYWAIT P0, [UR8+0x8], R4 ;  /* 0x00000804ff0075a7 */ /* 0x000ea40008001108 */
[----:B-12---:R-:W-:Y:S05]  /*2ab0*/  @!P0 BRA `(.L_x_27) ;  /* 0x0000008400ec8947 */ /* 0x006fea0003800000 */
.L_x_105:
[----:B------:R-:W-:-:S13]  /*2ac0*/  ELECT P0, URZ, PT ;  /* 0x0000000000ff782f */ /* 0x000fda0003800000 */
[----:B------:R-:W-:Y:S05]  /*2ad0*/  @!P0 BRA `(.L_x_28) ;  /* 0x0000000000188947 */ /* 0x000fea0003800000 */
[----:B-1----:R-:W-:-:S04]  /*2ae0*/  HFMA2 R2, -RZ, RZ, 0, 2 ;  /* 0x00004000ff027431 */ /* 0x002fc800000001ff */
[----:B------:R3:W-:Y:S01]  /*2af0*/  SYNCS.ARRIVE.TRANS64 RZ, [UR8], R2 ;  /* 0x00000002ffff79a7 */ /* 0x0007e20008000008 */
[----:B------:R-:W-:Y:S05]  /*2b00*/  BRA `(.L_x_28) ;  /* 0x00000000000c7947 */ /* 0x000fea0003800000 */
.L_x_26:
[----:B------:R-:W-:-:S04]  /*2b10*/  SHF.L.U32 R4, R5, 0x1f, RZ ;  /* 0x0000001f05047819 */ /* 0x000fc800000006ff */
[----:B------:R-:W3:Y:S02]  /*2b20*/  SYNCS.PHASECHK.TRANS64.TRYWAIT P0, [UR8+0x8], R4 ;  /* 0x00000804ff0075a7 */ /* 0x000ee40008001108 */
[----:B---3--:R-:W-:Y:S05]  /*2b30*/  @!P0 BRA `(.L_x_29) ;  /* 0x0000008400e88947 */ /* 0x008fea0003800000 */
.L_x_28:
[----:B------:R-:W-:Y:S05]  /*2b40*/  BSYNC.RECONVERGENT B0 ;  /* 0x0000000000007941 */ /* 0x000fea0003800200 */
.L_x_10:
[----:B------:R-:W-:-:S13]  /*2b50*/  ISETP.NE.AND P0, PT, R0, 0xc, PT ;  /* 0x0000000c0000780c */ /* 0x000fda0003f05270 */
[----:B------:R-:W-:Y:S05]  /*2b60*/  @P0 BRA `(.L_x_9) ;  /* 0x0000001800880947 */ /* 0x000fea0003800000 */
[----:B------:R-:W-:Y:S01]  /*2b70*/  UMOV UR9, 0x400 ;  /* 0x0000040000097882 */ /* 0x000fe20000000000 */
[----:B------:R-:W-:Y:S01]  /*2b80*/  UMOV UR8, 0x20 ;  /* 0x0000002000087882 */ /* 0x000fe20000000000 */
[----:B------:R-:W-:Y:S02]  /*2b90*/  ULEA UR9, UR30, UR9, 0x18 ;  /* 0x000000091e097291 */ /* 0x000fe4000f8ec0ff */
[----:B------:R-:W-:-:S04]  /*2ba0*/  UIADD3 UR10, UPT, UPT, -UR8, 0x100000, URZ ;  /* 0x00100000080a7890 */ /* 0x000fc8000fffe1ff */
[----:B------:R-:W-:Y:S02]  /*2bb0*/  USHF.L.U32 UR11, UR10, 0xb, URZ ;  /* 0x0000000b0a0b7899 */ /* 0x000fe400080006ff */
[----:B------:R-:W-:Y:S01]  /*2bc0*/  USHF.L.U32 UR10, UR10, 0x1, URZ ;  /* 0x000000010a0a7899 */ /* 0x000fe200080006ff */
[----:B------:R-:W-:Y:S01]  /*2bd0*/  ELECT P0, URZ, PT ;  /* 0x0000000000ff782f */ /* 0x000fe20003800000 */
[----:B------:R-:W1:Y:S10]  /*2be0*/  FENCE.VIEW.ASYNC.S ;  /* 0x00000000000073c6 */ /* 0x000e740000000000 */
[----:B-1----:R1:W2:Y:S01]  /*2bf0*/  SYNCS.EXCH.64 URZ, [UR9+0x3c0], UR10 ;  /* 0x0003c00a09ff75b2 */ /* 0x0022a20008000100 */
[----:B------:R-:W-:Y:S01]  /*2c00*/  NOP ;  /* 0x0000000000007918 */ /* 0x000fe20000000000 */
[----:B------:R-:W3:-:S00]  /*2c10*/  USETMAXREG.DEALLOC.CTAPOOL 0x50 ;  /* 0x00000050000079c8 */ /* 0x000ec000080e0500 */
[----:B--2---:R-:W-:Y:S01]  /*2c20*/  NOP ;  /* 0x0000000000007918 */ /* 0x004fe20000000000 */
[----:B------:R-:W-:Y:S02]  /*2c30*/  UMOV UR8, 0x40 ;  /* 0x0000004000087882 */ /* 0x000fe40000000000 */
[----:B------:R-:W-:-:S09]  /*2c40*/  ULEA UR8, UR30, UR8, 0x18 ;  /* 0x000000081e087291 */ /* 0x000fd2000f8ec0ff */
[----:B---345:R-:W2:Y:S01]  /*2c50*/  LDS.U8 R2, [UR8] ;  /* 0x00000008ff027984 */ /* 0x038ea20008000000 */
[----:B------:R-:W-:Y:S02]  /*2c60*/  UMOV UR8, 0x400 ;  /* 0x0000040000087882 */ /* 0x000fe40000000000 */
[----:B------:R-:W-:Y:S01]  /*2c70*/  ULEA UR8, UR30, UR8, 0x18 ;  /* 0x000000081e087291 */ /* 0x000fe2000f8ec0ff */
[----:B--2---:R-:W-:-:S13]  /*2c80*/  ISETP.NE.AND P0, PT, R2, RZ, PT ;  /* 0x000000ff0200720c */ /* 0x004fda0003f05270 */
[----:B-1----:R-:W-:Y:S05]  /*2c90*/  @P0 BRA `(.L_x_30) ;  /* 0x0000000400640947 */ /* 0x002fea0003800000 */
[----:B------:R-:W-:Y:S02]  /*2ca0*/  ULOP3.LUT UR10, UR30, 0x1, URZ, 0xc0, !UPT ;  /* 0x000000011e0a7892 */ /* 0x000fe4000f8ec0ff */
[----:B------:R-:W-:Y:S02]  /*2cb0*/  ULOP3.LUT UR9, UR30, 0x1, URZ, 0x3c, !UPT ;  /* 0x000000011e097892 */ /* 0x000fe4000f8e3cff */
[----:B------:R-:W-:-:S09]  /*2cc0*/  UISETP.NE.U32.AND UP1, UPT, UR10, 0x1, UPT ;  /* 0x000000010a00788c */ /* 0x000fd2000bf25070 */
[----:B------:R-:W-:Y:S05]  /*2cd0*/  BRA.U !UP1, `(.L_x_31) ;  /* 0x0000000109d07547 */ /* 0x000fea000b800000 */
[----:B------:R-:W-:Y:S01]  /*2ce0*/  ELECT P0, URZ, PT ;  /* 0x0000000000ff782f */ /* 0x000fe20003800000 */
[----:B------:R-:W-:-:S12]  /*2cf0*/  BSSY B0, `(.L_x_31) ;  /* 0x0000032000007945 */ /* 0x000fd80003800000 */
[----:B------:R-:W-:Y:S05]  /*2d00*/  @!P0 BRA `(.L_x_32) ;  /* 0x0000000000c08947 */ /* 0x000fea0003800000 */
[----:B------:R-:W-:Y:S01]  /*2d10*/  UMOV UR10, 0x10 ;  /* 0x00000010000a7882 */ /* 0x000fe20000000000 */
[----:B------:R-:W-:-:S04]  /*2d20*/  IMAD.U32 R3, RZ, RZ, UR30 ;  /* 0x0000001eff037e24 */ /* 0x000fc8000f8e00ff */
[----:B------:R-:W-:Y:S04]  /*2d30*/  DEPBAR.LE SB1, 0x36 ;  /* 0x00009d800000791a */ /* 0x000fe80000000000 */
[----:B------:R-:W1:Y:S02]  /*2d40*/  UTCATOMSWS.2CTA.FIND_AND_SET.ALIGN UP0, UR10, UR10 ;  /* 0x0000000a000a75e3 */ /* 0x000e640008200800 */
[----:B-1----:R-:W-:Y:S01]  /*2d50*/  PLOP3.LUT P0, PT, PT, PT, UP0, 0x80, 0x8 ;  /* 0x000000000008781c */ /* 0x002fe20003f0f008 */
[----:B------:R-:W-:-:S03]  /*2d60*/  IMAD.U32 R6, RZ, RZ, UR10 ;  /* 0x0000000aff067e24 */ /* 0x000fc6000f8e00ff */
[----:B------:R-:W-:-:S04]  /*2d70*/  SEL R2, RZ, 0xffffffff, !P0 ;  /* 0xffffffffff027807 */ /* 0x000fc80004000000 */
[----:B------:R-:W-:-:S13]  /*2d80*/  ISETP.NE.AND P0, PT, R2, RZ, PT ;  /* 0x000000ff0200720c */ /* 0x000fda0003f05270 */
[----:B------:R-:W-:Y:S05]  /*2d90*/  @P0 BRA `(.L_x_33) ;  /* 0x0000000000240947 */ /* 0x000fea0003800000 */
.L_x_34:
[----:B------:R-:W-:Y:S05]  /*2da0*/  NANOSLEEP 0x64 ;  /* 0x000000640000795d */ /* 0x000fea0003800000 */
[----:B------:R-:W-:-:S05]  /*2db0*/  UMOV UR10, 0x10 ;  /* 0x00000010000a7882 */ /* 0x000fca0000000000 */
[----:B------:R-:W-:Y:S04]  /*2dc0*/  DEPBAR.LE SB1, 0x36 ;  /* 0x00009d800000791a */ /* 0x000fe80000000000 */
[----:B------:R-:W1:Y:S02]  /*2dd0*/  UTCATOMSWS.2CTA.FIND_AND_SET.ALIGN UP0, UR10, UR10 ;  /* 0x0000000a000a75e3 */ /* 0x000e640008200800 */
[----:B-1----:R-:W-:Y:S01]  /*2de0*/  PLOP3.LUT P0, PT, PT, PT, UP0, 0x80, 0x8 ;  /* 0x000000000008781c */ /* 0x002fe20003f0f008 */
[----:B------:R-:W-:-:S03]  /*2df0*/  IMAD.U32 R6, RZ, RZ, UR10 ;  /* 0x0000000aff067e24 */ /* 0x000fc6000f8e00ff */
[----:B------:R-:W-:-:S04]  /*2e00*/  SEL R2, RZ, 0xffffffff, !P0 ;  /* 0xffffffffff027807 */ /* 0x000fc80004000000 */
[----:B------:R-:W-:-:S13]  /*2e10*/  ISETP.NE.AND P0, PT, R2, RZ, PT ;  /* 0x000000ff0200720c */ /* 0x000fda0003f05270 */
[----:B------:R-:W-:Y:S05]  /*2e20*/  @!P0 BRA `(.L_x_34) ;  /* 0xfffffffc00dc8947 */ /* 0x000fea000383ffff */
.L_x_33:
[----:B------:R-:W-:Y:S01]  /*2e30*/  MOV R2, 0x60 ;  /* 0x0000006000027802 */ /* 0x000fe20000000f00 */
[----:B------:R-:W-:-:S03]  /*2e40*/  IMAD.U32 R5, RZ, RZ, UR8 ;  /* 0x00000008ff057e24 */ /* 0x000fc6000f8e00ff */
[----:B------:R-:W-:Y:S02]  /*2e50*/  LEA R9, R3, R2, 0x18 ;  /* 0x0000000203097211 */ /* 0x000fe400078ec0ff */
[----:B------:R-:W-:-:S03]  /*2e60*/  MOV R2, 0x58 ;  /* 0x0000005800027802 */ /* 0x000fc60000000f00 */
[----:B------:R-:W1:Y:S01]  /*2e70*/  LDS R10, [R9] ;  /* 0x00000000090a7984 */ /* 0x000e620000000800 */
[----:B------:R-:W-:Y:S01]  /*2e80*/  LEA R3, R3, R2, 0x18 ;  /* 0x0000000203037211 */ /* 0x000fe200078ec0ff */
[----:B------:R-:W-:Y:S02]  /*2e90*/  IMAD.U32 R2, RZ, RZ, UR9 ;  /* 0x00000009ff027e24 */ /* 0x000fe4000f8e00ff */
[----:B-1----:R-:W-:-:S04]  /*2ea0*/  IMAD.U32 R10, R10, -0x80000000, RZ ;  /* 0x800000000a0a7824 */ /* 0x002fc800078e00ff */
[----:B------:R-:W1:Y:S02]  /*2eb0*/  SYNCS.PHASECHK.TRANS64.TRYWAIT P0, [R3+URZ], R10 ;  /* 0x0000000a030075a7 */ /* 0x000e6400080011ff */
[----:B-1----:R-:W-:Y:S05]  /*2ec0*/  @P0 BRA `(.L_x_35) ;  /* 0x0000000000080947 */ /* 0x002fea0003800000 */
[----:B------:R-:W1:Y:S02]  /*2ed0*/  SYNCS.PHASECHK.TRANS64.TRYWAIT P0, [R3+URZ], R10 ;  /* 0x0000000a030075a7 */ /* 0x000e6400080011ff */
[----:B-1----:R-:W-:Y:S05]  /*2ee0*/  @!P0 BRA `(.L_x_36) ;  /* 0x0000008400188947 */ /* 0x002fea0003800000 */
.L_x_35:
[----:B------:R-:W-:Y:S01]  /*2ef0*/  VIADD R5, R5, 0x3c8 ;  /* 0x000003c805057836 */ /* 0x000fe20000000000 */
[----:B-1----:R-:W-:Y:S01]  /*2f00*/  PRMT R3, R2, 0x654, R3 ;  /* 0x0000065402037816 */ /* 0x002fe20000000003 */
[----:B------:R-:W-:Y:S01]  /*2f10*/  IMAD.MOV.U32 R4, RZ, RZ, 0x4 ;  /* 0x00000004ff047424 */ /* 0x000fe200078e00ff */
[C---:B------:R-:W-:Y:S01]  /*2f20*/  IADD3 R7, PT, PT, R6.reuse, 0x10, RZ ;  /* 0x0000001006077810 */ /* 0x040fe20007ffe0ff */
[----:B------:R-:W-:Y:S01]  /*2f30*/  IMAD.SHL.U32 R8, R6, 0x20, RZ ;  /* 0x0000002006087824 */ /* 0x000fe200078e00ff */
[----:B------:R-:W-:Y:S01]  /*2f40*/  PRMT R2, R2, 0x654, R5 ;  /* 0x0000065402027816 */ /* 0x000fe20000000005 */
[----:B------:R1:W-:Y:S01]  /*2f50*/  SYNCS.ARRIVE.TRANS64.RED RZ, [R3+URZ], R4 ;  /* 0x0000000403ff79a7 */ /* 0x0003e200080004ff */
[----:B------:R-:W-:Y:S02]  /*2f60*/  MOV R5, 0xffff ;  /* 0x0000ffff00057802 */ /* 0x000fe40000000f00 */
[----:B------:R2:W-:Y:S02]  /*2f70*/  STS [UR8+0x3c8], R8 ;  /* 0x0003c808ff007988 */ /* 0x0005e40008000808 */
[----:B------:R-:W-:-:S02]  /*2f80*/  SHF.L.U32 R5, R5, R6, RZ ;  /* 0x0000000605057219 */ /* 0x000fc400000006ff */
[----:B------:R2:W-:Y:S01]  /*2f90*/  STAS [R2.64], R6 ;  /* 0x0000000602007dbd */ /* 0x0005e2000c0008ff */
[----:B------:R-:W-:Y:S02]  /*2fa0*/  UMOV UR10, 0x50 ;  /* 0x00000050000a7882 */ /* 0x000fe40000000000 */
[----:B------:R-:W-:Y:S01]  /*2fb0*/  ULEA UR10, UR30, UR10, 0x18 ;  /* 0x0000000a1e0a7291 */ /* 0x000fe2000f8ec0ff */
[----:B-1----:R-:W-:-:S05]  /*2fc0*/  IMAD.MOV.U32 R4, RZ, RZ, 0x1 ;  /* 0x00000001ff047424 */ /* 0x002fca00078e00ff */
[----:B------:R-:W-:-:S04]  /*2fd0*/  SHF.L.U32 R10, R4, R7, RZ ;  /* 0x00000007040a7219 */ /* 0x000fc800000006ff */
[----:B------:R-:W-:-:S05]  /*2fe0*/  LOP3.LUT R5, R10, R5, RZ, 0xfc, !PT ;  /* 0x000000050a057212 */ /* 0x000fca00078efcff */
[----:B------:R2:W-:Y:S04]  /*2ff0*/  ATOMS.OR RZ, [UR10], R5 ;  /* 0x00000005ffff798c */ /* 0x0005e8000b00000a */
[----:B------:R2:W-:Y:S02]  /*3000*/  ATOMS.XOR RZ, [R9], R4 ;  /* 0x0000000409ff738c */ /* 0x0005e40003800000 */
.L_x_32:
[----:B------:R-:W-:Y:S05]  /*3010*/  BSYNC B0 ;  /* 0x0000000000007941 */ /* 0x000fea0003800000 */
.L_x_31:
[----:B------:R-:W-:Y:S05]  /*3020*/  BRA.U UP1, `(.L_x_37) ;  /* 0x0000000101907547 */ /* 0x000fea000b800000 */
[----:B------:R-:W-:Y:S05]  /*3030*/  WARPSYNC.ALL ;  /* 0x0000000000007948 */ /* 0x000fea0003800000 */
[----:B------:R-:W-:Y:S01]  /*3040*/  NOP ;  /* 0x0000000000007918 */ /* 0x000fe20000000000 */
[----:B------:R-:W-:-:S13]  /*3050*/  ELECT P0, URZ, PT ;  /* 0x0000000000ff782f */ /* 0x000fda0003800000 */
[----:B------:R-:W-:Y:S05]  /*3060*/  @!P0 BRA `(.L_x_37) ;  /* 0x0000000000808947 */ /* 0x000fea0003800000 */
[----:B--2---:R-:W-:Y:S01]  /*3070*/  IMAD.U32 R4, RZ, RZ, UR30 ;  /* 0x0000001eff047e24 */ /* 0x004fe2000f8e00ff */
[----:B------:R-:W-:Y:S02]  /*3080*/  MOV R5, 0x60 ;  /* 0x0000006000057802 */ /* 0x000fe40000000f00 */
[----:B------:R-:W-:Y:S02]  /*3090*/  MOV R3, 0x58 ;  /* 0x0000005800037802 */ /* 0x000fe40000000f00 */
[C---:B------:R-:W-:Y:S02]  /*30a0*/  LEA R5, R4.reuse, R5, 0x18 ;  /* 0x0000000504057211 */ /* 0x040fe400078ec0ff */
[----:B------:R-:W-:-:S03]  /*30b0*/  LEA R4, R4, R3, 0x18 ;  /* 0x0000000304047211 */ /* 0x000fc600078ec0ff */
[----:B------:R-:W1:Y:S02]  /*30c0*/  LDS R2, [R5] ;  /* 0x0000000005027984 */ /* 0x000e640000000800 */
[----:B-1----:R-:W-:-:S04]  /*30d0*/  IMAD.U32 R2, R2, -0x80000000, RZ ;  /* 0x8000000002027824 */ /* 0x002fc800078e00ff */
[----:B------:R-:W1:Y:S02]  /*30e0*/  SYNCS.PHASECHK.TRANS64.TRYWAIT P0, [R4+URZ], R2 ;  /* 0x00000002040075a7 */ /* 0x000e6400080011ff */
[----:B-1----:R-:W-:Y:S05]  /*30f0*/  @P0 BRA `(.L_x_38) ;  /* 0x0000000000080947 */ /* 0x002fea0003800000 */
[----:B------:R-:W1:Y:S02]  /*3100*/  SYNCS.PHASECHK.TRANS64.TRYWAIT P0, [R4+URZ], R2 ;  /* 0x00000002040075a7 */ /* 0x000e6400080011ff */
[----:B-1----:R-:W-:Y:S05]  /*3110*/  @!P0 BRA `(.L_x_39) ;  /* 0x0000008000a48947 */ /* 0x002fea0003800000 */
.L_x_38:
[----:B------:R-:W2:Y:S01]  /*3120*/  LDS R8, [UR8+0x3c8] ;  /* 0x0003c808ff087984 */ /* 0x000ea20008000800 */
[----:B------:R-:W-:Y:S02]  /*3130*/  HFMA2 R2, -RZ, RZ, 0, 5.9604644775390625e-08 ;  /* 0x00000001ff027431 */ /* 0x000fe400000001ff */
[----:B-1----:R-:W-:Y:S02]  /*3140*/  IMAD.MOV.U32 R3, RZ, RZ, 0xffff ;  /* 0x0000ffffff037424 */ /* 0x002fe400078e00ff */
[----:B--2---:R-:W-:-:S03]  /*3150*/  IMAD.SHL.U32 R6, R8, 0x20, RZ ;  /* 0x0000002008067824 */ /* 0x004fc600078e00ff */
[----:B------:R-:W-:Y:S01]  /*3160*/  SHF.L.U32 R3, R3, R8, RZ ;  /* 0x0000000803037219 */ /* 0x000fe200000006ff */
[----:B------:R-:W-:Y:S01]  /*3170*/  VIADD R7, R8, 0x10 ;  /* 0x0000001008077836 */ /* 0x000fe20000000000 */
[----:B------:R1:W-:Y:S01]  /*3180*/  STS [UR8+0x3c8], R6 ;  /* 0x0003c806ff007988 */ /* 0x0003e20008000808 */
[----:B------:R-:W-:-:S03]  /*3190*/  UMOV UR10, 0x50 ;  /* 0x00000050000a7882 */ /* 0x000fc60000000000 */
[----:B------:R-:W-:Y:S01]  /*31a0*/  SHF.L.U32 R8, R2, R7, RZ ;  /* 0x0000000702087219 */ /* 0x000fe200000006ff */
[----:B------:R-:W-:Y:S01]  /*31b0*/  ULEA UR10, UR30, UR10, 0x18 ;  /* 0x0000000a1e0a7291 */ /* 0x000fe2000f8ec0ff */
[----:B------:R-:W-:Y:S02]  /*31c0*/  MOV R7, UR9 ;  /* 0x0000000900077c02 */ /* 0x000fe40008000f00 */
[----:B------:R-:W-:Y:S02]  /*31d0*/  LOP3.LUT R3, R8, R3, RZ, 0xfc, !PT ;  /* 0x0000000308037212 */ /* 0x000fe400078efcff */
[----:B------:R-:W-:-:S04]  /*31e0*/  PRMT R7, R7, 0x654, R4 ;  /* 0x0000065407077816 */ /* 0x000fc80000000004 */
[----:B------:R1:W-:Y:S01]  /*31f0*/  ATOMS.OR RZ, [UR10], R3 ;  /* 0x00000003ffff798c */ /* 0x0003e2000b00000a */
[----:B------:R1:W-:Y:S03]  /*3200*/  SYNCS.ARRIVE.TRANS64.RED.A1T0 RZ, [R7+URZ], RZ ;  /* 0x000000ff07ff79a7 */ /* 0x0003e600081004ff */
[----:B------:R1:W-:Y:S01]  /*3210*/  ATOMS.XOR RZ, [R5], R2 ;  /* 0x0000000205ff738c */ /* 0x0003e20003800000 */
[----:B------:R-:W-:Y:S05]  /*3220*/  BRA `(.L_x_37) ;  /* 0x0000000000107947 */ /* 0x000fea0003800000 */
.L_x_30:
[----:B------:R-:W-:-:S05]  /*3230*/  MOV R2, 0xffffffff ;  /* 0xffffffff00027802 */ /* 0x000fca0000000f00 */
[----:B------:R1:W-:Y:S02]  /*3240*/  STS [UR8+0x3c8], R2 ;  /* 0x0003c802ff007988 */ /* 0x0003e40008000808 */
[----:B-1----:R-:W-:Y:S02]  /*3250*/  MOV R2, 0x3270 ;  /* 0x0000327000027802 */ /* 0x002fe40000000f00 */
[----:B------:R-:W-:Y:S05]  /*3260*/  CALL.REL.NOINC `($__internal_1_$__cuda_sm10x_tcgen05_guardrail_trap_phase_invalid_during_alloc) ;  /* 0x0000008800907944 */ /* 0x000fea0003c00000 */
.L_x_37:
[----:B------:R-:W-:Y:S05]  /*3270*/  WARPSYNC.ALL ;  /* 0x0000000000007948 */ /* 0x000fea0003800000 */
[----:B------:R-:W-:Y:S01]  /*3280*/  NOP ;  /* 0x0000000000007918 */ /* 0x000fe20000000000 */
[----:B------:R-:W3:Y:S01]  /*3290*/  S2UR UR10, SR_CgaCtaId ;  /* 0x00000000000a79c3 */ /* 0x000ee20000008800 */
[----:B-12---:R-:W-:-:S07]  /*32a0*/  MOV R2, 0x400 ;  /* 0x0000040000027802 */ /* 0x006fce0000000f00 */
[----:B------:R-:W-:Y:S01]  /*32b0*/  BAR.SYNC.DEFER_BLOCKING 0x2, 0x120 ;  /* 0x0084800000007b1d */ /* 0x000fe20000010000 */
[----:B---3--:R-:W-:Y:S01]  /*32c0*/  IMAD.U32 R7, RZ, RZ, UR10 ;  /* 0x0000000aff077e24 */ /* 0x008fe2000f8e00ff */
[----:B------:R-:W-:-:S04]  /*32d0*/  R2UR UR10, R2 ;  /* 0x00000000020a72ca */ /* 0x000fc800000e0000 */
[----:B------:R-:W-:-:S13]  /*32e0*/  R2UR UR16, R7 ;  /* 0x00000000071072ca */ /* 0x000fda00000e0000 */
[----:B------:R-:W-:-:S04]  /*32f0*/  ULEA UR16, UR16, UR10, 0x18 ;  /* 0x0000000a10107291 */ /* 0x000fc8000f8ec0ff */
[----:B------:R-:W-:-:S04]  /*3300*/  UIADD3 UR10, UPT, UPT, UR16, 0x2800, URZ ;  /* 0x00002800100a7890 */ /* 0x000fc8000fffe0ff */
[----:B------:R-:W-:Y:S01]  /*3310*/  USHF.R.U32.HI UR10, URZ, 0x4, UR10 ;  /* 0x00000004ff0a7899 */ /* 0x000fe2000801160a */
[----:B------:R-:W-:Y:S03]  /*3320*/  LDS R13, [UR16+0x3c8] ;  /* 0x0003c810ff0d7984 */ /* 0x000fe60008000800 */
[----:B------:R-:W-:-:S04]  /*3330*/  ULOP3.LUT UR10, UR10, 0x3fc0, URZ, 0xc0, !UPT ;  /* 0x00003fc00a0a7892 */ /* 0x000fc8000f8ec0ff */
[----:B------:R-:W-:-:S06]  /*3340*/  ULOP3.LUT UR10, UR10, 0x10000, URZ, 0xfc, !UPT ;  /* 0x000100000a0a7892 */ /* 0x000fcc000f8efcff */
[----:B------:R-:W-:-:S05]  /*3350*/  IMAD.U32 R2, RZ, RZ, UR10 ;  /* 0x0000000aff027e24 */ /* 0x000fca000f8e00ff */
[----:B------:R-:W1:Y:S01]  /*3360*/  LDCU UR10, c[0x0][0x624] ;  /* 0x0000c480ff0a77ac */ /* 0x000e620008000800 */
[----:B------:R-:W2:Y:S01]  /*3370*/  SHFL.IDX PT, R2, R2, RZ, 0x1f ;  /* 0x00001fff02027589 */ /* 0x000ea200000e0000 */
[----:B-1----:R-:W-:Y:S01]  /*3380*/  UISETP.GE.AND UP0, UPT, UR15, UR10, UPT ;  /* 0x0000000a0f00728c */ /* 0x002fe2000bf06270 */
[----:B--2---:R-:W-:-:S08]  /*3390*/  R2UR UR62, R2 ;  /* 0x00000000023e72ca */ /* 0x004fd000000e0000 */
[----:B------:R-:W-:Y:S07]  /*33a0*/  BRA.U UP0, `(.L_x_40) ;  /* 0x0000000d00947547 */ /* 0x000fee000b800000 */
[----:B------:R-:W1:Y:S01]  /*33b0*/  LDCU UR17, c[0x0][0x38c] ;  /* 0x00007180ff1177ac */ /* 0x000e620008000800 */
[----:B------:R-:W-:Y:S01]  /*33c0*/  HFMA2 R12, -RZ, RZ, 0, 0 ;  /* 0x00000000ff0c7431 */ /* 0x000fe200000001ff */
[----:B------:R-:W-:Y:S01]  /*33d0*/  CS2R R10, SRZ ;  /* 0x00000000000a7805 */ /* 0x000fe2000001ff00 */
[----:B------:R-:W-:Y:S01]  /*33e0*/  UIADD3 UR52, UPT, UPT, UR62, 0x2, URZ ;  /* 0x000000023e347890 */ /* 0x000fe2000fffe0ff */
[----:B------:R-:W2:Y:S02]  /*33f0*/  S2UR UR13, SR_CgaSize ;  /* 0x00000000000d79c3 */ /* 0x000ea40000008a00 */
[----:B--2---:R-:W-:-:S12]  /*3400*/  UIMAD UR13, UR13, -0xa0, URZ ;  /* 0xffffff600d0d78a4 */ /* 0x004fd8000f8e02ff */
[----:B------:R-:W2:Y:S01]  /*3410*/  LDCU UR13, c[0x0][UR13+0x2c0] ;  /* 0x000058000d0d77ac */ /* 0x000ea20008000800 */
[----:B------:R-:W-:Y:S01]  /*3420*/  UMOV UR21, UR15 ;  /* 0x0000000f00157c82 */ /* 0x000fe20008000000 */
[----:B------:R-:W-:Y:S01]  /*3430*/  UMOV UR25, URZ ;  /* 0x000000ff00197c82 */ /* 0x000fe20008000000 */
[----:B------:R-:W-:Y:S01]  /*3440*/  UISETP.NE.AND UP1, UPT, UR22, URZ, UPT ;  /* 0x000000ff1600728c */ /* 0x000fe2000bf25270 */
[----:B------:R-:W3:Y:S01]  /*3450*/  LDCU UR12, c[0x0][0x624] ;  /* 0x0000c480ff0c77ac */ /* 0x000ee20008000800 */
[----:B-1----:R-:W-:Y:S02]  /*3460*/  UIADD3 UR26, UPT, UPT, -UR17, URZ, URZ ;  /* 0x000000ff111a7290 */ /* 0x002fe4000fffe1ff */
[----:B------:R-:W-:Y:S02]  /*3470*/  UIADD3 UR8, UPT, UPT, UR17, -0x1, URZ ;  /* 0xffffffff11087890 */ /* 0x000fe4000fffe0ff */
[----:B------:R-:W-:Y:S02]  /*3480*/  USHF.R.S32.HI UR26, URZ, 0x1f, UR26 ;  /* 0x0000001fff1a7899 */ /* 0x000fe4000801141a */
[----:B------:R-:W-:-:S02]  /*3490*/  UISETP.GT.AND UP0, UPT, UR17, URZ, UPT ;  /* 0x000000ff1100728c */ /* 0x000fc4000bf04270 */
[----:B------:R-:W-:Y:S02]  /*34a0*/  USHF.R.S32.HI UR24, URZ, 0x1f, UR8 ;  /* 0x0000001fff187899 */ /* 0x000fe40008011408 */
[----:B------:R-:W-:Y:S02]  /*34b0*/  ULEA.HI UR26, UR26, -UR17, URZ, 0x7 ;  /* 0x800000111a1a7291 */ /* 0x000fe4000f8f38ff */
[----:B------:R-:W-:Y:S02]  /*34c0*/  ULEA.HI UR24, UR24, UR8, URZ, 0x7 ;  /* 0x0000000818187291 */ /* 0x000fe4000f8f38ff */
[----:B------:R-:W-:Y:S02]  /*34d0*/  USHF.R.S32.HI UR26, URZ, 0x7, UR26 ;  /* 0x00000007ff1a7899 */ /* 0x000fe4000801141a */
[----:B------:R-:W-:Y:S01]  /*34e0*/  USHF.R.S32.HI UR24, URZ, 0x7, UR24 ;  /* 0x00000007ff187899 */ /* 0x000fe20008011418 */
[----:B------:R-:W-:Y:S01]  /*34f0*/  UMOV UR50, 0x0 ;  /* 0x0000000000327882 */ /* 0x000fe20000000000 */
[----:B------:R-:W-:Y:S01]  /*3500*/  UMOV UR51, 0x10200010 ;  /* 0x1020001000337882 */ /* 0x000fe20000000000 */
[----:B------:R-:W-:Y:S01]  /*3510*/  UMOV UR46, 0x0 ;  /* 0x00000000002e7882 */ /* 0x000fe20000000000 */
[----:B------:R-:W-:Y:S01]  /*3520*/  UMOV UR47, 0x10200010 ;  /* 0x10200010002f7882 */ /* 0x000fe20000000000 */
[----:B------:R-:W-:-:S02]  /*3530*/  UIADD3 UR20, UPT, UPT, UR16, 0x350, URZ ;  /* 0x0000035010147890 */ /* 0x000fc4000fffe0ff */
[----:B------:R-:W-:Y:S01]  /*3540*/  ULOP3.LUT UR19, UR23, 0xffff, URZ, 0xc0, !UPT ;  /* 0x0000ffff17137892 */ /* 0x000fe2000f8ec0ff */
[----:B------:R-:W-:Y:S01]  /*3550*/  UMOV UR48, 0x0 ;  /* 0x0000000000307882 */ /* 0x000fe20000000000 */
[----:B------:R-:W-:Y:S01]  /*3560*/  UMOV UR49, 0x10110010 ;  /* 0x1011001000317882 */ /* 0x000fe20000000000 */
[----:B------:R-:W-:Y:S01]  /*3570*/  UMOV UR44, 0x0 ;  /* 0x00000000002c7882 */ /* 0x000fe20000000000 */
[----:B------:R-:W-:Y:S01]  /*3580*/  UMOV UR45, 0x10110010 ;  /* 0x10110010002d7882 */ /* 0x000fe20000000000 */
[----:B------:R-:W-:Y:S01]  /*3590*/  UMOV UR42, 0x0 ;  /* 0x00000000002a7882 */ /* 0x000fe20000000000 */
[----:B------:R-:W-:Y:S01]  /*35a0*/  UMOV UR43, 0x10110010 ;  /* 0x10110010002b7882 */ /* 0x000fe20000000000 */
[----:B------:R-:W-:Y:S01]  /*35b0*/  UMOV UR40, 0x0 ;  /* 0x0000000000287882 */ /* 0x000fe20000000000 */
[----:B------:R-:W-:Y:S01]  /*35c0*/  UMOV UR41, 0x10110010 ;  /* 0x1011001000297882 */ /* 0x000fe20000000000 */
[----:B------:R-:W-:Y:S01]  /*35d0*/  ULOP3.LUT UR11, UR23, 0xffff, URZ, 0xc0, !UPT ;  /* 0x0000ffff170b7892 */ /* 0x000fe2000f8ec0ff */
[----:B------:R-:W-:Y:S01]  /*35e0*/  UMOV UR38, 0x0 ;  /* 0x0000000000267882 */ /* 0x000fe20000000000 */
[----:B------:R-:W-:Y:S01]  /*35f0*/  UMOV UR39, 0x10200010 ;  /* 0x1020001000277882 */ /* 0x000fe20000000000 */
[----:B------:R-:W-:Y:S01]  /*3600*/  UMOV UR32, 0x0 ;  /* 0x0000000000207882 */ /* 0x000fe20000000000 */
[----:B------:R-:W-:Y:S01]  /*3610*/  UMOV UR33, 0x10200010 ;  /* 0x1020001000217882 */ /* 0x000fe20000000000 */
[----:B------:R-:W-:-:S02]  /*3620*/  UIADD3 UR10, UPT, UPT, UR16, 0x350, URZ ;  /* 0x00000350100a7890 */ /* 0x000fc4000fffe0ff */
[----:B------:R-:W-:Y:S02]  /*3630*/  ULOP3.LUT UR9, UR23, 0xffff, URZ, 0xc0, !UPT ;  /* 0x0000ffff17097892 */ /* 0x000fe4000f8ec0ff */
[----:B------:R-:W-:Y:S02]  /*3640*/  UIADD3 UR18, UPT, UPT, UR16, 0x8, URZ ;  /* 0x0000000810127890 */ /* 0x000fe4000fffe0ff */
[----:B------:R-:W-:Y:S02]  /*3650*/  ULOP3.LUT UR8, UR23, 0xffff, URZ, 0xc0, !UPT ;  /* 0x0000ffff17087892 */ /* 0x000fe4000f8ec0ff */
[----:B------:R-:W-:Y:S02]  /*3660*/  UIADD3 UR17, UPT, UPT, UR16, 0x370, URZ ;  /* 0x0000037010117890 */ /* 0x000fe4000fffe0ff */
[----:B------:R-:W-:Y:S02]  /*3670*/  ULOP3.LUT UR30, UR23, 0xffff, URZ, 0xc0, !UPT ;  /* 0x0000ffff171e7892 */ /* 0x000fe4000f8ec0ff */
[----:B------:R-:W-:Y:S01]  /*3680*/  @!UP0 ULOP3.LUT UR24, URZ, UR26, URZ, 0x33, !UPT ;  /* 0x0000001aff188292 */ /* 0x000fe2000f8e33ff */
        /* <DEDUP_REMOVED lines=9> */
[----:B--23--:R-:W-:-:S05]  /*3720*/  UMOV UR53, 0x80004020 ;  /* 0x8000402000357882 */ /* 0x00cfca0000000000 */
.L_x_53:
[----:B------:R-:W-:Y:S01]  /*3730*/  UIADD3 UR21, UPT, UPT, UR13, UR21, URZ ;  /* 0x000000150d157290 */ /* 0x000fe2000fffe0ff */
[----:B-12---:R-:W-:Y:S11]  /*3740*/  BRA.U UP1, `(.L_x_41) ;  /* 0x0000000901a47547 */ /* 0x006ff6000b800000 */
[----:B------:R-:W-:Y:S01]  /*3750*/  SHF.L.U32 R8, R11, 0x1f, RZ ;  /* 0x0000001f0b087819 */ /* 0x000fe200000006ff */
[----:B------:R-:W-:Y:S01]  /*3760*/  ULEA UR23, UR25, UR16, 0x3 ;  /* 0x0000001019177291 */ /* 0x000fe2000f8e18ff */
[----:B------:R-:W-:Y:S02]  /*3770*/  SHF.L.U32 R4, R10, 0x1f, RZ ;  /* 0x0000001f0a047819 */ /* 0x000fe400000006ff */
[----:B------:R-:W1:Y:S02]  /*3780*/  SYNCS.PHASECHK.TRANS64.TRYWAIT P0, [UR16], R8 ;  /* 0x00000008ff0075a7 */ /* 0x000e640008001110 */
[----:B-1----:R-:W-:Y:S07]  /*3790*/  @!P0 BRA `(.L_x_42) ;  /* 0x0000007c001c8947 */ /* 0x002fee0003800000 */
.L_x_110:
[----:B------:R-:W2:Y:S01]  /*37a0*/  SYNCS.PHASECHK.TRANS64.TRYWAIT P0, [UR23+0x10], R4 ;  /* 0x00001004ff0075a7 */ /* 0x000ea20008001117 */
[----:B------:R-:W-:Y:S01]  /*37b0*/  ULEA UR36, UR25, UR16, 0xc ;  /* 0x0000001019247291 */ /* 0x000fe2000f8e60ff */
[----:B-1----:R-:W-:Y:S01]  /*37c0*/  CS2R R2, SRZ ;  /* 0x0000000000027805 */ /* 0x002fe2000001ff00 */
[----:B------:R-:W-:Y:S02]  /*37d0*/  UIADD3 UR28, UPT, UPT, UR23, 0x1b0, URZ ;  /* 0x000001b0171c7890 */ /* 0x000fe4000fffe0ff */
[----:B------:R-:W-:-:S03]  /*37e0*/  UIADD3 UR36, UPT, UPT, UR36, 0x4800, URZ ;  /* 0x0000480024247890 */ /* 0x000fc6000fffe0ff */
[----:B------:R-:W-:Y:S01]  /*37f0*/  R2UR UR27, R3 ;  /* 0x00000000031b72ca */ /* 0x000fe200000e0000 */
[----:B------:R-:W-:Y:S01]  /*3800*/  USHF.R.U32.HI UR36, URZ, 0x4, UR36 ;  /* 0x00000004ff247899 */ /* 0x000fe20008011624 */
[----:B------:R-:W-:-:S03]  /*3810*/  R2UR UR26, R2 ;  /* 0x00000000021a72ca */ /* 0x000fc600000e0000 */
[----:B------:R-:W-:-:S04]  /*3820*/  ULOP3.LUT UR36, UR36, 0x3fc0, URZ, 0xc0, !UPT ;  /* 0x00003fc024247892 */ /* 0x000fc8000f8ec0ff */
[----:B------:R-:W-:-:S04]  /*3830*/  ULOP3.LUT UR36, UR36, 0x10000, URZ, 0xfc, !UPT ;  /* 0x0001000024247892 */ /* 0x000fc8000f8efcff */
[----:B------:R-:W-:Y:S01]  /*3840*/  UIADD3 UR34, UPT, UPT, UR36, 0x2, URZ ;  /* 0x0000000224227890 */ /* 0x000fe2000fffe0ff */
[----:B--2---:R-:W-:Y:S11]  /*3850*/  @!P0 BRA `(.L_x_43) ;  /* 0x0000007c00088947 */ /* 0x004ff60003800000 */
.L_x_112:
[----:B------:R-:W-:Y:S01]  /*3860*/  UMOV UR64, UR36 ;  /* 0x0000002400407c82 */ /* 0x000fe20008000000 */
[----:B------:R-:W-:Y:S01]  /*3870*/  UMOV UR65, 0x80004020 ;  /* 0x8000402000417882 */ /* 0x000fe20000000000 */
[----:B------:R-:W-:Y:S01]  /*3880*/  UMOV UR66, UR34 ;  /* 0x0000002200427c82 */ /* 0x000fe20008000000 */
[----:B------:R-:W-:Y:S01]  /*3890*/  UMOV UR67, 0x80004020 ;  /* 0x8000402000437882 */ /* 0x000fe20000000000 */
[----:B------:R-:W-:Y:S01]  /*38a0*/  UMOV UR23, 0x3 ;  /* 0x0000000300177882 */ /* 0x000fe20000000000 */
[----:B------:R2:W-:Y:S01]  /*38b0*/  UTCQMMA.2CTA gdesc[UR62], gdesc[UR64], tmem[UR27], tmem[UR50], idesc[UR51], !UPT ;  /* 0x00ff32403e0075ea */ /* 0x0005e2000fa0031b */
[----:B------:R2:W-:Y:S01]  /*38c0*/  UTCQMMA.2CTA gdesc[UR52], gdesc[UR66], tmem[UR26], tmem[UR46], idesc[UR47], UPT ;  /* 0x00ff2e42340075ea */ /* 0x0005e2000ba0031a */
[----:B------:R2:W-:Y:S01]  /*38d0*/  UTCBAR.2CTA.MULTICAST [UR20], URZ, UR23 ;  /* 0x000000ff140073e9 */ /* 0x0005e20008200817 */
[----:B------:R-:W-:Y:S01]  /*38e0*/  UIADD3 UR25, UPT, UPT, UR25, 0x1, URZ ;  /* 0x0000000119197890 */ /* 0x000fe2000fffe0ff */
[----:B------:R2:W-:Y:S01]  /*38f0*/  UTCBAR.2CTA.MULTICAST [UR28], URZ, UR19 ;  /* 0x000000ff1c0073e9 */ /* 0x0005e20008200813 */
[----:B------:R-:W-:-:S02]  /*3900*/  UMOV UR35, URZ ;  /* 0x000000ff00237c82 */ /* 0x000fc40008000000 */
[----:B------:R-:W-:-:S04]  /*3910*/  UISETP.NE.AND UP0, UPT, UR25, 0x34, UPT ;  /* 0x000000341900788c */ /* 0x000fc8000bf05270 */
[----:B------:R-:W-:Y:S02]  /*3920*/  USEL UR36, UR25, URZ, UP0 ;  /* 0x000000ff19247287 */ /* 0x000fe40008000000 */
[----:B------:R-:W-:Y:S02]  /*3930*/  USEL UR25, URZ, 0x1, UP0 ;  /* 0x00000001ff197887 */ /* 0x000fe40008000000 */
[----:B------:R-:W-:-:S04]  /*3940*/  UISETP.GE.AND UP0, UPT, UR24, 0x1, UPT ;  /* 0x000000011800788c */ /* 0x000fc8000bf06270 */
[----:B------:R-:W-:-:S05]  /*3950*/  LOP3.LUT R10, R10, UR25, RZ, 0x3c, !PT ;  /* 0x000000190a0a7c12 */ /* 0x000fca000f8e3cff */
[----:B------:R-:W-:Y:S05]  /*3960*/  BRA.U !UP0, `(.L_x_44) ;  /* 0x0000000508487547 */ /* 0x000fea000b800000 */
[----:B-1----:R-:W-:Y:S01]  /*3970*/  CS2R R2, SRZ ;  /* 0x0000000000027805 */ /* 0x002fe2000001ff00 */
[----:B------:R-:W-:Y:S01]  /*3980*/  UMOV UR35, URZ ;  /* 0x000000ff00237c82 */ /* 0x000fe20008000000 */
[----:B------:R-:W-:Y:S01]  /*3990*/  UMOV UR34, URZ ;  /* 0x000000ff00227c82 */ /* 0x000fe20008000000 */
.L_x_49:
[----:B------:R-:W-:Y:S01]  /*39a0*/  ULEA UR31, UR36, UR16, 0x3 ;  /* 0x00000010241f7291 */ /* 0x000fe2000f8e18ff */
[----:B------:R-:W-:Y:S02]  /*39b0*/  SHF.L.U32 R15, R10, 0x1f, RZ ;  /* 0x0000001f0a0f7819 */ /* 0x000fe400000006ff */
[----:B------:R-:W-:Y:S06]  /*39c0*/  SHF.L.U32 R8, R12, 0x1f, RZ ;  /* 0x0000001f0c087819 */ /* 0x000fec00000006ff */
[----:B-1----:R-:W1:Y:S02]  /*39d0*/  SYNCS.PHASECHK.TRANS64.TRYWAIT P0, [UR31+0x10], R15 ;  /* 0x0000100fff0075a7 */ /* 0x002e64000800111f */
[----:B-1-3--:R-:W-:Y:S05]  /*39e0*/  @!P0 BRA `(.L_x_45) ;  /* 0x0000007800c08947 */ /* 0x00afea0003800000 */
.L_x_114:
[----:B--2---:R-:W-:Y:S01]  /*39f0*/  ULEA UR23, UR36, UR16, 0xc ;  /* 0x0000001024177291 */ /* 0x004fe2000f8e60ff */
[----:B------:R-:W2:Y:S01]  /*3a00*/  SYNCS.PHASECHK.TRANS64.TRYWAIT P0, [UR16+0x358], R8 ;  /* 0x00035808ff0075a7 */ /* 0x000ea20008001110 */
[----:B------:R-:W-:Y:S01]  /*3a10*/  UISETP.NE.U32.AND UP0, UPT, UR35, URZ, UPT ;  /* 0x000000ff2300728c */ /* 0x000fe2000bf05070 */
[----:B------:R-:W-:Y:S01]  /*3a20*/  IMAD.MOV.U32 R6, RZ, RZ, 0x40 ;  /* 0x00000040ff067424 */ /* 0x000fe200078e00ff */
[----:B------:R-:W-:Y:S01]  /*3a30*/  UIADD3 UR23, UPT, UPT, UR23, 0x4800, URZ ;  /* 0x0000480017177890 */ /* 0x000fe2000fffe0ff */
[----:B------:R-:W-:Y:S01]  /*3a40*/  IMAD.MOV.U32 R5, RZ, RZ, 0x100 ;  /* 0x00000100ff057424 */ /* 0x000fe200078e00ff */
[----:B------:R-:W-:Y:S01]  /*3a50*/  UMOV UR65, 0xc0004010 ;  /* 0xc000401000417882 */ /* 0x000fe20000000000 */
[----:B-1----:R-:W-:Y:S01]  /*3a60*/  IMAD.MOV.U32 R4, RZ, RZ, 0x48 ;  /* 0x00000048ff047424 */ /* 0x002fe200078e00ff */
[----:B------:R-:W-:Y:S01]  /*3a70*/  R2UR UR28, R6 ;  /* 0x00000000061c72ca */ /* 0x000fe200000e0000 */
[----:B------:R-:W-:Y:S01]  /*3a80*/  USHF.R.U32.HI UR23, URZ, 0x4, UR23 ;  /* 0x00000004ff177899 */ /* 0x000fe20008011617 */
[----:B------:R-:W-:Y:S01]  /*3a90*/  R2UR UR29, R5 ;  /* 0x00000000051d72ca */ /* 0x000fe200000e0000 */
[----:B------:R-:W-:Y:S01]  /*3aa0*/  IMAD.MOV.U32 R6, RZ, RZ, 0x100 ;  /* 0x00000100ff067424 */ /* 0x000fe200078e00ff */
[----:B------:R-:W-:Y:S01]  /*3ab0*/  R2UR UR26, R4 ;  /* 0x00000000041a72ca */ /* 0x000fe200000e0000 */
[----:B------:R-:W-:Y:S01]  /*3ac0*/  ULOP3.LUT UR64, UR23, 0x3fc0, URZ, 0xc0, !UPT ;  /* 0x00003fc017407892 */ /* 0x000fe2000f8ec0ff */
[----:B------:R-:W-:Y:S01]  /*3ad0*/  IMAD.MOV.U32 R5, RZ, RZ, 0x50 ;  /* 0x00000050ff057424 */ /* 0x000fe200078e00ff */
[----:B------:R-:W-:Y:S01]  /*3ae0*/  UMOV UR69, 0xc0004010 ;  /* 0xc000401000457882 */ /* 0x000fe20000000000 */
[----:B------:R-:W-:Y:S01]  /*3af0*/  R2UR UR27, R6 ;  /* 0x00000000061b72ca */ /* 0x000fe200000e0000 */
[----:B------:R-:W-:Y:S01]  /*3b00*/  UIADD3 UR68, UPT, UPT, UR64, 0x40, URZ ;  /* 0x0000004040447890 */ /* 0x000fe2000fffe0ff */
[----:B------:R-:W-:Y:S01]  /*3b10*/  IMAD.MOV.U32 R4, RZ, RZ, 0x100 ;  /* 0x00000100ff047424 */ /* 0x000fe200078e00ff */
[----:B------:R-:W-:Y:S01]  /*3b20*/  R2UR UR23, R5 ;  /* 0x00000000051772ca */ /* 0x000fe200000e0000 */
[----:B------:R-:W-:Y:S01]  /*3b30*/  UIADD3 UR66, UPT, UPT, UR64, 0x80, URZ ;  /* 0x0000008040427890 */ /* 0x000fe2000fffe0ff */
[----:B------:R-:W-:Y:S02]  /*3b40*/  UMOV UR67, 0xc0004010 ;  /* 0xc000401000437882 */ /* 0x000fe40000000000 */
[----:B------:R-:W-:Y:S01]  /*3b50*/  R2UR UR25, R4 ;  /* 0x00000000041972ca */ /* 0x000fe200000e0000 */
[----:B------:R-:W-:Y:S03]  /*3b60*/  @!UPT UIADD3 URZ, UPT, UPT, URZ, URZ, URZ ;  /* 0x000000fffffff290 */ /* 0x000fe6000fffe0ff */
[----:B--2---:R-:W-:Y:S11]  /*3b70*/  @!P0 BRA `(.L_x_46) ;  /* 0x0000007800788947 */ /* 0x004ff60003800000 */
.L_x_116:
[----:B------:R2:W-:Y:S01]  /*3b80*/  UTCQMMA.2CTA tmem[UR28], gdesc[UR64], tmem[UR29], tmem[UR48], idesc[UR49], UP0 ;  /* 0x00ff30401c0079ea */ /* 0x0005e2000820031d */
[----:B------:R3:W-:Y:S01]  /*3b90*/  UTCQMMA.2CTA tmem[UR26], gdesc[UR68], tmem[UR27], tmem[UR44], idesc[UR45], UPT ;  /* 0x00ff2c441a0079ea */ /* 0x0007e2000ba0031b */
[----:B------:R4:W-:Y:S01]  /*3ba0*/  UTCQMMA.2CTA tmem[UR23], gdesc[UR66], tmem[UR25], tmem[UR42], idesc[UR43], UPT ;  /* 0x00ff2a42170079ea */ /* 0x0009e2000ba00319 */
[----:B------:R-:W5:Y:S01]  /*3bb0*/  SYNCS.PHASECHK.TRANS64.TRYWAIT P0, [UR16+0x360], R8 ;  /* 0x00036008ff0075a7 */ /* 0x000f620008001110 */
[----:B------:R-:W-:Y:S01]  /*3bc0*/  UIADD3 UR36, UPT, UPT, UR36, 0x1, URZ ;  /* 0x0000000124247890 */ /* 0x000fe2000fffe0ff */
[----:B-1----:R-:W-:Y:S01]  /*3bd0*/  IMAD.MOV.U32 R5, RZ, RZ, 0x58 ;  /* 0x00000058ff057424 */ /* 0x002fe200078e00ff */
[----:B------:R-:W-:Y:S01]  /*3be0*/  UIADD3 UR31, UPT, UPT, UR31, 0x1b0, URZ ;  /* 0x000001b01f1f7890 */ /* 0x000fe2000fffe0ff */
[----:B------:R-:W-:Y:S01]  /*3bf0*/  IMAD.MOV.U32 R4, RZ, RZ, 0x100 ;  /* 0x00000100ff047424 */ /* 0x000fe200078e00ff */
[----:B------:R-:W-:Y:S02]  /*3c00*/  UISETP.NE.AND UP0, UPT, UR36, 0x34, UPT ;  /* 0x000000342400788c */ /* 0x000fe4000bf05270 */
[----:B------:R-:W-:Y:S02]  /*3c10*/  R2UR UR35, R5 ;  /* 0x00000000052372ca */ /* 0x000fe400000e0000 */
[----:B------:R-:W-:Y:S02]  /*3c20*/  USEL UR36, UR36, URZ, UP0 ;  /* 0x000000ff24247287 */ /* 0x000fe40008000000 */
[----:B--2---:R-:W-:Y:S01]  /*3c30*/  UIADD3 UR64, UPT, UPT, UR64, 0xc0, URZ ;  /* 0x000000c040407890 */ /* 0x004fe2000fffe0ff */
[----:B------:R-:W-:Y:S01]  /*3c40*/  R2UR UR28, R4 ;  /* 0x00000000041c72ca */ /* 0x000fe200000e0000 */
[----:B---3--:R-:W-:Y:S02]  /*3c50*/  USEL UR26, URZ, 0x1, UP0 ;  /* 0x00000001ff1a7887 */ /* 0x008fe40008000000 */
[----:B----4-:R-:W-:Y:S04]  /*3c60*/  ULEA UR23, UR36, UR16, 0x3 ;  /* 0x0000001024177291 */ /* 0x010fe8000f8e18ff */
[----:B------:R-:W-:Y:S01]  /*3c70*/  LOP3.LUT R10, R10, UR26, RZ, 0x3c, !PT ;  /* 0x0000001a0a0a7c12 */ /* 0x000fe2000f8e3cff */
[----:B-----5:R-:W-:Y:S07]  /*3c80*/  @!P0 BRA `(.L_x_47) ;  /* 0x0000007800508947 */ /* 0x020fee0003800000 */
.L_x_118:
[----:B-1----:R-:W-:Y:S01]  /*3c90*/  SHF.L.U32 R9, R10, 0x1f, RZ ;  /* 0x0000001f0a097819 */ /* 0x002fe200000006ff */
[----:B------:R-:W-:Y:S02]  /*3ca0*/  UMOV UR65, 0xc0004010 ;  /* 0xc000401000417882 */ /* 0x000fe40000000000 */
[----:B------:R1:W-:Y:S01]  /*3cb0*/  UTCQMMA.2CTA tmem[UR35], gdesc[UR64], tmem[UR28], tmem[UR40], idesc[UR41], UPT ;  /* 0x00ff2840230079ea */ /* 0x0003e2000ba0031c */
[----:B------:R1:W-:Y:S01]  /*3cc0*/  UTCBAR.2CTA.MULTICAST [UR31], URZ, UR11 ;  /* 0x000000ff1f0073e9 */ /* 0x0003e2000820080b */
[----:B------:R-:W2:Y:S02]  /*3cd0*/  SYNCS.PHASECHK.TRANS64.TRYWAIT P0, [UR23+0x10], R9 ;  /* 0x00001009ff0075a7 */ /* 0x000ea40008001117 */
[----:B-12---:R-:W-:Y:S05]  /*3ce0*/  @!P0 BRA `(.L_x_48) ;  /* 0x0000007800548947 */ /* 0x006fea0003800000 */
.L_x_120:
[----:B------:R-:W-:Y:S01]  /*3cf0*/  ULEA UR27, UR36, UR16, 0xc ;  /* 0x00000010241b7291 */ /* 0x000fe2000f8e60ff */
[----:B------:R-:W-:Y:S01]  /*3d00*/  R2UR UR26, R3 ;  /* 0x00000000031a72ca */ /* 0x000fe200000e0000 */
[----:B------:R-:W-:Y:S01]  /*3d10*/  UIADD3 UR36, UPT, UPT, UR36, 0x1, URZ ;  /* 0x0000000124247890 */ /* 0x000fe2000fffe0ff */
[----:B------:R-:W-:Y:S01]  /*3d20*/  R2UR UR25, R2 ;  /* 0x00000000021972ca */ /* 0x000fe200000e0000 */
[----:B------:R-:W-:Y:S01]  /*3d30*/  UIADD3 UR27, UPT, UPT, UR27, 0x4800, URZ ;  /* 0x000048001b1b7890 */ /* 0x000fe2000fffe0ff */
[----:B------:R-:W-:Y:S01]  /*3d40*/  LOP3.LUT R12, R12, 0x1, RZ, 0x3c, !PT ;  /* 0x000000010c0c7812 */ /* 0x000fe200078e3cff */
[----:B------:R-:W-:Y:S02]  /*3d50*/  UISETP.NE.AND UP0, UPT, UR36, 0x34, UPT ;  /* 0x000000342400788c */ /* 0x000fe4000bf05270 */
[----:B------:R-:W-:Y:S02]  /*3d60*/  USHF.R.U32.HI UR27, URZ, 0x4, UR27 ;  /* 0x00000004ff1b7899 */ /* 0x000fe4000801161b */
[----:B------:R-:W-:Y:S02]  /*3d70*/  UIADD3 UR34, UPT, UPT, UR34, 0x1, URZ ;  /* 0x0000000122227890 */ /* 0x000fe4000fffe0ff */
[----:B------:R-:W-:Y:S02]  /*3d80*/  ULOP3.LUT UR27, UR27, 0x3fc0, URZ, 0xc0, !UPT ;  /* 0x00003fc01b1b7892 */ /* 0x000fe4000f8ec0ff */
[----:B------:R-:W-:Y:S02]  /*3d90*/  USEL UR28, URZ, 0x1, UP0 ;  /* 0x00000001ff1c7887 */ /* 0x000fe40008000000 */
[----:B------:R-:W-:Y:S02]  /*3da0*/  ULOP3.LUT UR66, UR27, 0x10000, URZ, 0xfc, !UPT ;  /* 0x000100001b427892 */ /* 0x000fe4000f8efcff */
[----:B------:R-:W-:Y:S02]  /*3db0*/  UIADD3 UR27, UPT, UPT, UR23, 0x1b0, URZ ;  /* 0x000001b0171b7890 */ /* 0x000fe4000fffe0ff */
[----:B------:R-:W-:Y:S01]  /*3dc0*/  UIADD3 UR64, UPT, UPT, UR66, 0x2, URZ ;  /* 0x0000000242407890 */ /* 0x000fe2000fffe0ff */
[----:B------:R-:W-:Y:S01]  /*3dd0*/  LOP3.LUT R10, R10, UR28, RZ, 0x3c, !PT ;  /* 0x0000001c0a0a7c12 */ /* 0x000fe2000f8e3cff */
[----:B------:R-:W-:Y:S02]  /*3de0*/  USEL UR36, UR36, URZ, UP0 ;  /* 0x000000ff24247287 */ /* 0x000fe40008000000 */
[----:B------:R-:W-:Y:S01]  /*3df0*/  UISETP.NE.AND UP0, UPT, UR34, UR24, UPT ;  /* 0x000000182200728c */ /* 0x000fe2000bf05270 */
[----:B------:R-:W-:Y:S01]  /*3e00*/  UMOV UR67, 0x80004020 ;  /* 0x8000402000437882 */ /* 0x000fe20000000000 */
[----:B------:R-:W-:Y:S01]  /*3e10*/  UMOV UR65, 0x80004020 ;  /* 0x8000402000417882 */ /* 0x000fe20000000000 */
[----:B------:R3:W-:Y:S01]  /*3e20*/  UTCQMMA.2CTA gdesc[UR62], gdesc[UR66], tmem[UR26], tmem[UR38], idesc[UR39], !UPT ;  /* 0x00ff26423e0075ea */ /* 0x0007e2000fa0031a */
[----:B------:R-:W-:Y:S01]  /*3e30*/  UMOV UR23, 0x3 ;  /* 0x0000000300177882 */ /* 0x000fe20000000000 */
[----:B------:R3:W-:Y:S01]  /*3e40*/  UTCQMMA.2CTA gdesc[UR52], gdesc[UR64], tmem[UR25], tmem[UR32], idesc[UR33], UPT ;  /* 0x00ff2040340075ea */ /* 0x0007e2000ba00319 */
[----:B------:R3:W-:Y:S01]  /*3e50*/  UTCBAR.2CTA.MULTICAST [UR10], URZ, UR23 ;  /* 0x000000ff0a0073e9 */ /* 0x0007e20008200817 */
[----:B------:R3:W-:Y:S01]  /*3e60*/  UTCBAR.2CTA.MULTICAST [UR27], URZ, UR9 ;  /* 0x000000ff1b0073e9 */ /* 0x0007e20008200809 */
[----:B------:R-:W-:Y:S01]  /*3e70*/  UMOV UR35, 0x1 ;  /* 0x0000000100237882 */ /* 0x000fe20000000000 */
[----:B------:R-:W-:Y:S05]  /*3e80*/  BRA.U UP0, `(.L_x_49) ;  /* 0xfffffff900c47547 */ /* 0x000fea000b83ffff */
.L_x_44:
[----:B------:R-:W-:Y:S01]  /*3e90*/  ULEA UR31, UR36, UR16, 0x3 ;  /* 0x00000010241f7291 */ /* 0x000fe2000f8e18ff */
[----:B------:R-:W-:Y:S01]  /*3ea0*/  SHF.L.U32 R8, R10, 0x1f, RZ ;  /* 0x0000001f0a087819 */ /* 0x000fe200000006ff */
[----:B------:R4:W-:Y:S01]  /*3eb0*/  UTCBAR.2CTA.MULTICAST [UR18], URZ, UR8 ;  /* 0x000000ff120073e9 */ /* 0x0009e20008200808 */
[----:B-1----:R-:W-:-:S06]  /*3ec0*/  SHF.L.U32 R5, R12, 0x1f, RZ ;  /* 0x0000001f0c057819 */ /* 0x002fcc00000006ff */
[----:B------:R-:W1:Y:S02]  /*3ed0*/  SYNCS.PHASECHK.TRANS64.TRYWAIT P0, [UR31+0x10], R8 ;  /* 0x00001008ff0075a7 */ /* 0x000e64000800111f */
[----:B-1--4-:R-:W-:Y:S05]  /*3ee0*/  @!P0 BRA `(.L_x_50) ;  /* 0x0000007400f08947 */ /* 0x012fea0003800000 */
.L_x_122:
[----:B------:R-:W4:Y:S01]  /*3ef0*/  SYNCS.PHASECHK.TRANS64.TRYWAIT P0, [UR16+0x358], R5 ;  /* 0x00035805ff0075a7 */ /* 0x000f220008001110 */
[----:B--23--:R-:W-:Y:S01]  /*3f00*/  ULEA UR23, UR36, UR16, 0xc ;  /* 0x0000001024177291 */ /* 0x00cfe2000f8e60ff */
[----:B------:R-:W-:Y:S01]  /*3f10*/  IMAD.MOV.U32 R4, RZ, RZ, 0x40 ;  /* 0x00000040ff047424 */ /* 0x000fe200078e00ff */
[----:B------:R-:W-:Y:S01]  /*3f20*/  UISETP.NE.U32.AND UP0, UPT, UR35, URZ, UPT ;  /* 0x000000ff2300728c */ /* 0x000fe2000bf05070 */
[----:B------:R-:W-:Y:S01]  /*3f30*/  IMAD.MOV.U32 R3, RZ, RZ, 0x100 ;  /* 0x00000100ff037424 */ /* 0x000fe200078e00ff */
[----:B------:R-:W-:Y:S01]  /*3f40*/  UIADD3 UR23, UPT, UPT, UR23, 0x4800, URZ ;  /* 0x0000480017177890 */ /* 0x000fe2000fffe0ff */
[----:B-1----:R-:W-:Y:S01]  /*3f50*/  IMAD.MOV.U32 R2, RZ, RZ, 0x48 ;  /* 0x00000048ff027424 */ /* 0x002fe200078e00ff */
[----:B------:R-:W-:Y:S01]  /*3f60*/  R2UR UR28, R4 ;  /* 0x00000000041c72ca */ /* 0x000fe200000e0000 */
[----:B------:R-:W-:Y:S01]  /*3f70*/  IMAD.MOV.U32 R4, RZ, RZ, 0x100 ;  /* 0x00000100ff047424 */ /* 0x000fe200078e00ff */
[----:B------:R-:W-:Y:S01]  /*3f80*/  USHF.R.U32.HI UR23, URZ, 0x4, UR23 ;  /* 0x00000004ff177899 */ /* 0x000fe20008011617 */
[----:B------:R-:W-:Y:S01]  /*3f90*/  R2UR UR29, R3 ;  /* 0x00000000031d72ca */ /* 0x000fe200000e0000 */
[----:B------:R-:W-:Y:S01]  /*3fa0*/  IMAD.MOV.U32 R3, RZ, RZ, 0x50 ;  /* 0x00000050ff037424 */ /* 0x000fe200078e00ff */
[----:B------:R-:W-:Y:S01]  /*3fb0*/  R2UR UR26, R2 ;  /* 0x00000000021a72ca */ /* 0x000fe200000e0000 */
[----:B------:R-:W-:Y:S01]  /*3fc0*/  IMAD.MOV.U32 R2, RZ, RZ, 0x100 ;  /* 0x00000100ff027424 */ /* 0x000fe200078e00ff */
[----:B------:R-:W-:Y:S01]  /*3fd0*/  ULOP3.LUT UR66, UR23, 0x3fc0, URZ, 0xc0, !UPT ;  /* 0x00003fc017427892 */ /* 0x000fe2000f8ec0ff */
[----:B------:R-:W-:Y:S01]  /*3fe0*/  R2UR UR27, R4 ;  /* 0x00000000041b72ca */ /* 0x000fe200000e0000 */
[----:B------:R-:W-:Y:S01]  /*3ff0*/  UMOV UR67, 0xc0004010 ;  /* 0xc000401000437882 */ /* 0x000fe20000000000 */
[----:B------:R-:W-:Y:S01]  /*4000*/  R2UR UR23, R3 ;  /* 0x00000000031772ca */ /* 0x000fe200000e0000 */
[----:B------:R-:W-:Y:S01]  /*4010*/  UIADD3 UR70, UPT, UPT, UR66, 0x40, URZ ;  /* 0x0000004042467890 */ /* 0x000fe2000fffe0ff */
[----:B------:R-:W-:Y:S01]  /*4020*/  R2UR UR25, R2 ;  /* 0x00000000021972ca */ /* 0x000fe200000e0000 */
[----:B------:R-:W-:Y:S01]  /*4030*/  UIADD3 UR68, UPT, UPT, UR66, 0x80, URZ ;  /* 0x0000008042447890 */ /* 0x000fe2000fffe0ff */
[----:B------:R-:W-:Y:S01]  /*4040*/  UMOV UR71, 0xc0004010 ;  /* 0xc000401000477882 */ /* 0x000fe20000000000 */
[----:B------:R-:W-:Y:S01]  /*4050*/  UMOV UR69, 0xc0004010 ;  /* 0xc000401000457882 */ /* 0x000fe20000000000 */
[----:B----4-:R-:W-:Y:S11]  /*4060*/  @!P0 BRA `(.L_x_51) ;  /* 0x0000007400ac8947 */ /* 0x010ff60003800000 */
.L_x_124:
[----:B------:R2:W-:Y:S01]  /*4070*/  UTCQMMA.2CTA tmem[UR28], gdesc[UR66], tmem[UR29], tmem[UR60], idesc[UR61], UP0 ;  /* 0x00ff3c421c0079ea */ /* 0x0005e2000820031d */
[----:B------:R2:W-:Y:S01]  /*4080*/  UTCQMMA.2CTA tmem[UR26], gdesc[UR70], tmem[UR27], tmem[UR58], idesc[UR59], UPT ;  /* 0x00ff3a461a0079ea */ /* 0x0005e2000ba0031b */
[----:B------:R2:W-:Y:S01]  /*4090*/  UTCQMMA.2CTA tmem[UR23], gdesc[UR68], tmem[UR25], tmem[UR56], idesc[UR57], UPT ;  /* 0x00ff3844170079ea */ /* 0x0005e2000ba00319 */
[----:B------:R-:W3:Y:S01]  /*40a0*/  SYNCS.PHASECHK.TRANS64.TRYWAIT P0, [UR16+0x360], R5 ;  /* 0x00036005ff0075a7 */ /* 0x000ee20008001110 */
[----:B------:R-:W-:Y:S01]  /*40b0*/  IMAD.MOV.U32 R3, RZ, RZ, 0x58 ;  /* 0x00000058ff037424 */ /* 0x000fe200078e00ff */
[----:B------:R-:W-:Y:S01]  /*40c0*/  UIADD3 UR31, UPT, UPT, UR31, 0x1b0, URZ ;  /* 0x000001b01f1f7890 */ /* 0x000fe2000fffe0ff */
[----:B-1----:R-:W-:Y:S01]  /*40d0*/  IMAD.MOV.U32 R2, RZ, RZ, 0x100 ;  /* 0x00000100ff027424 */ /* 0x002fe200078e00ff */
[----:B------:R-:W-:Y:S02]  /*40e0*/  UIADD3 UR64, UPT, UPT, UR66, 0xc0, URZ ;  /* 0x000000c042407890 */ /* 0x000fe4000fffe0ff */
[----:B------:R-:W-:Y:S02]  /*40f0*/  R2UR UR34, R3 ;  /* 0x00000000032272ca */ /* 0x000fe400000e0000 */
[----:B------:R-:W-:Y:S01]  /*4100*/  R2UR UR35, R2 ;  /* 0x00000000022372ca */ /* 0x000fe200000e0000 */
[----:B--23--:R-:W-:-:S14]  /*4110*/  @!P0 BRA `(.L_x_52) ;  /* 0x00000074009c8947 */ /* 0x00cfdc0003800000 */
.L_x_126:
[----:B------:R-:W-:Y:S01]  /*4120*/  UMOV UR65, 0xc0004010 ;  /* 0xc000401000417882 */ /* 0x000fe20000000000 */
[----:B------:R-:W-:Y:S01]  /*4130*/  UMOV UR23, 0x3 ;  /* 0x0000000300177882 */ /* 0x000fe20000000000 */
[----:B------:R2:W-:Y:S01]  /*4140*/  UTCQMMA.2CTA tmem[UR34], gdesc[UR64], tmem[UR35], tmem[UR54], idesc[UR55], UPT ;  /* 0x00ff3640220079ea */ /* 0x0005e2000ba00323 */
[----:B------:R2:W-:Y:S01]  /*4150*/  UTCBAR.2CTA.MULTICAST [UR17], URZ, UR23 ;  /* 0x000000ff110073e9 */ /* 0x0005e20008200817 */
[----:B------:R2:W-:Y:S01]  /*4160*/  UTCBAR.2CTA.MULTICAST [UR31], URZ, UR30 ;  /* 0x000000ff1f0073e9 */ /* 0x0005e2000820081e */
[----:B------:R-:W-:Y:S01]  /*4170*/  UIADD3 UR25, UPT, UPT, UR36, 0x1, URZ ;  /* 0x0000000124197890 */ /* 0x000fe2000fffe0ff */
[----:B------:R-:W-:Y:S02]  /*4180*/  LOP3.LUT R11, R11, 0x1, RZ, 0x3c, !PT ;  /* 0x000000010b0b7812 */ /* 0x000fe400078e3cff */
[----:B------:R-:W-:Y:S01]  /*4190*/  LOP3.LUT R12, R12, 0x1, RZ, 0x3c, !PT ;  /* 0x000000010c0c7812 */ /* 0x000fe200078e3cff */
[----:B------:R-:W-:-:S04]  /*41a0*/  UISETP.NE.AND UP0, UPT, UR25, 0x34, UPT ;  /* 0x000000341900788c */ /* 0x000fc8000bf05270 */
[----:B------:R-:W-:Y:S02]  /*41b0*/  USEL UR26, URZ, 0x1, UP0 ;  /* 0x00000001ff1a7887 */ /* 0x000fe40008000000 */
[----:B------:R-:W-:-:S04]  /*41c0*/  USEL UR25, UR25, URZ, UP0 ;  /* 0x000000ff19197287 */ /* 0x000fc80008000000 */
[----:B------:R-:W-:-:S08]  /*41d0*/  LOP3.LUT R10, R10, UR26, RZ, 0x3c, !PT ;  /* 0x0000001a0a0a7c12 */ /* 0x000fd0000f8e3cff */
.L_x_41:
[----:B------:R-:W-:-:S09]  /*41e0*/  UISETP.GE.AND UP0, UPT, UR21, UR12, UPT ;  /* 0x0000000c1500728c */ /* 0x000fd2000bf06270 */
[----:B------:R-:W-:Y:S05]  /*41f0*/  BRA.U !UP0, `(.L_x_53) ;  /* 0xfffffff5084c7547 */ /* 0x000fea000b83ffff */
.L_x_40:
[----:B------:R-:W3:Y:S01]  /*4200*/  S2UR UR8, SR_CgaCtaId ;  /* 0x00000000000879c3 */ /* 0x000ee20000008800 */
[----:B------:R-:W-:Y:S01]  /*4210*/  ELECT P0, URZ, PT ;  /* 0x0000000000ff782f */ /* 0x000fe20003800000 */
[----:B-1----:R-:W-:Y:S01]  /*4220*/  IMAD.MOV.U32 R2, RZ, RZ, 0x1 ;  /* 0x00000001ff027424 */ /* 0x002fe200078e00ff */
[----:B------:R-:W-:-:S05]  /*4230*/  UIADD3 UR9, UPT, UPT, UR16, 0x3c0, URZ ;  /* 0x000003c010097890 */ /* 0x000fca000fffe0ff */
[----:B------:R-:W-:Y:S01]  /*4240*/  UVIRTCOUNT.DEALLOC.SMPOOL 0x80 ;  /* 0x000000800000784c */ /* 0x000fe20000000000 */
[----:B------:R-:W-:-:S05]  /*4250*/  IMAD.U32 R3, RZ, RZ, UR9 ;  /* 0x00000009ff037e24 */ /* 0x000fca000f8e00ff */
[----:B------:R-:W-:Y:S02]  /*4260*/  @P0 MOV R4, 0x40 ;  /* 0x0000004000040802 */ /* 0x000fe40000000f00 */
[----:B------:R-:W1:Y:S01]  /*4270*/  S2UR UR9, SR_CgaCtaId ;  /* 0x00000000000979c3 */ /* 0x000e620000008800 */
[----:B---3--:R-:W-:-:S05]  /*4280*/  @P0 IMAD.U32 R7, RZ, RZ, UR8 ;  /* 0x00000008ff070e24 */ /* 0x008fca000f8e00ff */
[C---:B------:R-:W-:Y:S02]  /*4290*/  @P0 LEA R4, R7.reuse, R4, 0x18 ;  /* 0x0000000407040211 */ /* 0x040fe400078ec0ff */
[----:B------:R-:W-:-:S03]  /*42a0*/  LOP3.LUT R6, R7, 0x1, RZ, 0x3c, !PT ;  /* 0x0000000107067812 */ /* 0x000fc600078e3cff */
[----:B------:R3:W-:Y:S01]  /*42b0*/  @P0 STS.U8 [R4], R2 ;  /* 0x0000000204000388 */ /* 0x0007e20000000000 */
[----:B------:R-:W-:Y:S01]  /*42c0*/  PRMT R6, R6, 0x654, R3 ;  /* 0x0000065406067816 */ /* 0x000fe20000000003 */
[----:B------:R-:W-:Y:S01]  /*42d0*/  IMAD.MOV.U32 R3, RZ, RZ, 0x1 ;  /* 0x00000001ff037424 */ /* 0x000fe200078e00ff */
[----:B------:R-:W-:Y:S06]  /*42e0*/  BAR.SYNC.DEFER_BLOCKING 0x2, 0x120 ;  /* 0x0084800000007b1d */ /* 0x000fec0000010000 */
[----:B------:R3:W-:Y:S01]  /*42f0*/  SYNCS.ARRIVE.TRANS64.RED.ART0 RZ, [R6+URZ], R3 ;  /* 0x0000000306ff79a7 */ /* 0x0007e200085004ff */
[----:B------:R-:W4:Y:S02]  /*4300*/  SYNCS.PHASECHK.TRANS64.TRYWAIT P0, [UR16+0x3c0], RZ ;  /* 0x0003c0ffff0075a7 */ /* 0x000f240008001110 */
[----:B-1-34-:R-:W-:Y:S05]  /*4310*/  @!P0 BRA `(.L_x_54) ;  /* 0x0000007400388947 */ /* 0x01afea0003800000 */
.L_x_128:
[----:B------:R-:W-:Y:S01]  /*4320*/  NOP ;  /* 0x0000000000007918 */ /* 0x000fe20000000000 */
[----:B------:R-:W-:Y:S01]  /*4330*/  UMOV UR8, 0x50 ;  /* 0x0000005000087882 */ /* 0x000fe20000000000 */
[----:B------:R-:W-:Y:S01]  /*4340*/  LOP3.LUT R5, R13, 0xffff, RZ, 0xc0, !PT ;  /* 0x0000ffff0d057812 */ /* 0x000fe200078ec0ff */
[----:B------:R-:W-:Y:S01]  /*4350*/  ULEA UR9, UR9, UR8, 0x18 ;  /* 0x0000000809097291 */ /* 0x000fe2000f8ec0ff */
[----:B------:R-:W-:Y:S02]  /*4360*/  IMAD.MOV.U32 R4, RZ, RZ, 0xffff ;  /* 0x0000ffffff047424 */ /* 0x000fe400078e00ff */
[----:B------:R-:W-:-:S05]  /*4370*/  SHF.R.U32.HI R5, RZ, 0x5, R5 ;  /* 0x00000005ff057819 */ /* 0x000fca0000011605 */
[----:B------:R-:W-:Y:S01]  /*4380*/  VIADD R6, R5, 0x10 ;  /* 0x0000001005067836 */ /* 0x000fe20000000000 */
[----:B-1----:R-:W1:Y:S01]  /*4390*/  LDS R2, [UR9] ;  /* 0x00000009ff027984 */ /* 0x002e620008000800 */
[----:B------:R-:W-:-:S03]  /*43a0*/  SHF.L.U32 R5, R4, R5, RZ ;  /* 0x0000000504057219 */ /* 0x000fc600000006ff */
[----:B------:R-:W-:-:S04]  /*43b0*/  SHF.L.U32 R6, R3, R6, RZ ;  /* 0x0000000603067219 */ /* 0x000fc800000006ff */
[----:B------:R-:W-:-:S04]  /*43c0*/  LOP3.LUT R5, R6, R5, RZ, 0xfc, !PT ;  /* 0x0000000506057212 */ /* 0x000fc800078efcff */
[C---:B------:R-:W-:Y:S02]  /*43d0*/  LOP3.LUT R4, R5.reuse, 0xffff, RZ, 0xc0, !PT ;  /* 0x0000ffff05047812 */ /* 0x040fe400078ec0ff */
[----:B-1----:R-:W-:-:S04]  /*43e0*/  LOP3.LUT R3, R5, 0xffff, R2, 0x80, !PT ;  /* 0x0000ffff05037812 */ /* 0x002fc800078e8002 */
[----:B------:R-:W-:-:S13]  /*43f0*/  ISETP.NE.AND P0, PT, R3, R4, PT ;  /* 0x000000040300720c */ /* 0x000fda0003f05270 */
[----:B------:R-:W-:Y:S05]  /*4400*/  @P0 BRA `(.L_x_55) ;  /* 0x0000000000500947 */ /* 0x000fea0003800000 */
[----:B------:R-:W-:Y:S02]  /*4410*/  SHF.R.U32.HI R2, RZ, 0x10, R2 ;  /* 0x00000010ff027819 */ /* 0x000fe40000011602 */
[----:B------:R-:W-:-:S04]  /*4420*/  SHF.R.U32.HI R3, RZ, 0x10, R5 ;  /* 0x00000010ff037819 */ /* 0x000fc80000011605 */
[----:B------:R-:W-:-:S04]  /*4430*/  LOP3.LUT R2, R2, R3, RZ, 0xc0, !PT ;  /* 0x0000000302027212 */ /* 0x000fc800078ec0ff */
[----:B------:R-:W-:-:S13]  /*4440*/  ISETP.NE.AND P0, PT, R2, R3, PT ;  /* 0x000000030200720c */ /* 0x000fda0003f05270 */
[----:B------:R-:W-:Y:S05]  /*4450*/  @P0 BRA `(.L_x_56) ;  /* 0x0000000000300947 */ /* 0x000fea0003800000 */
[----:B------:R-:W-:Y:S01]  /*4460*/  R2UR UR11, R5 ;  /* 0x00000000050b72ca */ /* 0x000fe200000e0000 */
[----:B------:R-:W1:Y:S01]  /*4470*/  S2R R3, SR_LANEID ;  /* 0x0000000000037919 */ /* 0x000e620000000000 */
[----:B------:R-:W-:Y:S02]  /*4480*/  VOTEU.ANY UR10, UPT, PT ;  /* 0x00000000000a7886 */ /* 0x000fe400038e0100 */
[----:B------:R-:W-:-:S09]  /*4490*/  UFLO.U32 UR10, UR10 ;  /* 0x0000000a000a72bd */ /* 0x000fd200080e0000 */
[----:B------:R-:W-:-:S06]  /*44a0*/  ULOP3.LUT UR11, URZ, UR11, URZ, 0x33, !UPT ;  /* 0x0000000bff0b7292 */ /* 0x000fcc000f8e33ff */
[----:B------:R-:W-:-:S04]  /*44b0*/  IMAD.U32 R2, RZ, RZ, UR11 ;  /* 0x0000000bff027e24 */ /* 0x000fc8000f8e00ff */
[----:B------:R-:W3:Y:S02]  /*44c0*/  REDUX UR8, R2 ;  /* 0x00000000020873c4 */ /* 0x000ee40000000000 */
[----:B------:R4:W-:Y:S01]  /*44d0*/  UTCATOMSWS.AND URZ, UR11 ;  /* 0x0000000b00ff79e3 */ /* 0x0009e20008000000 */
[----:B-1----:R-:W-:Y:S01]  /*44e0*/  ISETP.EQ.U32.AND P0, PT, R3, UR10, PT ;  /* 0x0000000a03007c0c */ /* 0x002fe2000bf02070 */
[----:B---3--:R-:W-:-:S12]  /*44f0*/  IMAD.U32 R3, RZ, RZ, UR8 ;  /* 0x00000008ff037e24 */ /* 0x008fd8000f8e00ff */
[----:B------:R4:W-:Y:S01]  /*4500*/  @P0 ATOMS.AND RZ, [UR9], R3 ;  /* 0x00000003ffff098c */ /* 0x0009e2000a800009 */
[----:B------:R-:W-:Y:S05]  /*4510*/  BRA `(.L_x_57) ;  /* 0x0000000000147947 */ /* 0x000fea0003800000 */
.L_x_56:
[----:B------:R-:W-:Y:S02]  /*4520*/  MOV R2, 0x4540 ;  /* 0x0000454000027802 */ /* 0x000fe40000000f00 */
[----:B--2---:R-:W-:Y:S05]  /*4530*/  CALL.REL.NOINC `($__internal_0_$__cuda_sm10x_tcgen05_guardrail_trap_col_being_dealloced_not_returned_by_alloc) ;  /* 0x0000007400d07944 */ /* 0x004fea0003c00000 */
[----:B------:R-:W-:Y:S05]  /*4540*/  BRA `(.L_x_57) ;  /* 0x0000000000087947 */ /* 0x000fea0003800000 */
.L_x_55:
[----:B------:R-:W-:Y:S02]  /*4550*/  MOV R2, 0x4570 ;  /* 0x0000457000027802 */ /* 0x000fe40000000f00 */
[----:B--2---:R-:W-:Y:S05]  /*4560*/  CALL.REL.NOINC `($__internal_2_$__cuda_sm10x_tcgen05_guardrail_trap_unallocated_columns_being_dealloced) ;  /* 0x0000007400dc7944 */ /* 0x004fea0003c00000 */
.L_x_57:
[----:B------:R-:W-:Y:S01]  /*4570*/  NOP ;  /* 0x0000000000007918 */ /* 0x000fe20000000000 */
[----:B------:R-:W-:Y:S05]  /*4580*/  BRA `(.L_x_58) ;  /* 0x0000000000047947 */ /* 0x000fea0003800000 */
.L_x_9:
[----:B------:R-:W-:Y:S01]  /*4590*/  NOP ;  /* 0x0000000000007918 */ /* 0x000fe20000000000 */
.L_x_58:
[C---:B------:R-:W-:Y:S02]  /*45a0*/  ISETP.NE.AND P0, PT, R0.reuse, 0xc, PT ;  /* 0x0000000c0000780c */ /* 0x040fe40003f05270 */
[----:B------:R-:W-:-:S11]  /*45b0*/  ISETP.NE.AND P1, PT, R0, 0xd, PT ;  /* 0x0000000d0000780c */ /* 0x000fd60003f25270 */
[----:B------:R-:W-:Y:S05]  /*45c0*/  @P0 BRA `(.L_x_59) ;  /* 0x00000000002c0947 */ /* 0x000fea0003800000 */
[----:B------:R-:W1:Y:S01]  /*45d0*/  S2UR UR9, SR_CgaCtaId ;  /* 0x00000000000979c3 */ /* 0x000e620000008800 */
[----:B------:R-:W-:Y:S01]  /*45e0*/  UMOV UR10, 0x400 ;  /* 0x00000400000a7882 */ /* 0x000fe20000000000 */
[----:B------:R-:W-:Y:S01]  /*45f0*/  UMOV UR8, 0x20 ;  /* 0x0000002000087882 */ /* 0x000fe20000000000 */
[----:B------:R-:W-:Y:S01]  /*4600*/  ELECT P0, URZ, PT ;  /* 0x0000000000ff782f */ /* 0x000fe20003800000 */
[----:B-1----:R-:W-:Y:S02]  /*4610*/  ULEA UR9, UR9, UR10, 0x18 ;  /* 0x0000000a09097291 */ /* 0x002fe4000f8ec0ff */
[----:B------:R-:W-:-:S04]  /*4620*/  UIADD3 UR10, UPT, UPT, -UR8, 0x100000, URZ ;  /* 0x00100000080a7890 */ /* 0x000fc8000fffe1ff */
[----:B----4-:R-:W-:Y:S02]  /*4630*/  USHF.L.U32 UR11, UR10, 0xb, URZ ;  /* 0x0000000b0a0b7899 */ /* 0x010fe400080006ff */
[----:B------:R-:W-:Y:S01]  /*4640*/  USHF.L.U32 UR10, UR10, 0x1, URZ ;  /* 0x000000010a0a7899 */ /* 0x000fe200080006ff */
[----:B------:R-:W1:Y:S11]  /*4650*/  FENCE.VIEW.ASYNC.S ;  /* 0x00000000000073c6 */ /* 0x000e760000000000 */
[----:B-1----:R1:W4:Y:S01]  /*4660*/  SYNCS.EXCH.64 URZ, [UR9+0x3c0], UR10 ;  /* 0x0003c00a09ff75b2 */ /* 0x0023220008000100 */
[----:B------:R-:W-:Y:S01]  /*4670*/  NOP ;  /* 0x0000000000007918 */ /* 0x000fe20000000000 */
.L_x_59:
[----:B------:R-:W-:Y:S01]  /*4680*/  NOP ;  /* 0x0000000000007918 */ /* 0x000fe20000000000 */
[----:B------:R-:W-:Y:S05]  /*4690*/  @P1 BRA `(.L_x_60) ;  /* 0x0000000400141947 */ /* 0x000fea0003800000 */
[----:B------:R-:W-:-:S08]  /*46a0*/  NOP ;  /* 0x0000000000007918 */ /* 0x000fd00000000000 */
[----:B------:R-:W1:-:S00]  /*46b0*/  USETMAXREG.DEALLOC.CTAPOOL 0x50 ;  /* 0x00000050000079c8 */ /* 0x000e4000080e0500 */
[----:B------:R-:W2:Y:S01]  /*46c0*/  LDCU UR8, c[0x0][0x610] ;  /* 0x0000c200ff0877ac */ /* 0x000ea20008000800 */
[----:B-1----:R-:W1:Y:S01]  /*46d0*/  LDCU UR10, c[0x0][0x61c] ;  /* 0x0000c380ff0a77ac */ /* 0x002e620008000800 */
[----:B--2---:R-:W-:-:S04]  /*46e0*/  UIMAD.WIDE.U32 UR8, UR15, UR8, URZ ;  /* 0x000000080f0872a5 */ /* 0x004fc8000f8e00ff */
[----:B------:R-:W-:-:S04]  /*46f0*/  UIADD3 UR8, UPT, UPT, UR15, -UR9, URZ ;  /* 0x800000090f087290 */ /* 0x000fc8000fffe0ff */
[----:B------:R-:W-:-:S04]  /*4700*/  USHF.R.U32.HI UR8, URZ, UR14, UR8 ;  /* 0x0000000eff087299 */ /* 0x000fc80008011608 */
[----:B------:R-:W-:Y:S01]  /*4710*/  UIADD3 UR8, UPT, UPT, UR9, UR8, URZ ;  /* 0x0000000809087290 */ /* 0x000fe2000fffe0ff */
[----:B------:R-:W2:Y:S03]  /*4720*/  LDCU UR9, c[0x0][0x624] ;  /* 0x0000c480ff0977ac */ /* 0x000ea60008000800 */
[----:B------:R-:W-:-:S04]  /*4730*/  USHF.R.U32.HI UR8, URZ, UR7, UR8 ;  /* 0x00000007ff087299 */ /* 0x000fc80008011608 */
[----:B-1--4-:R-:W-:-:S04]  /*4740*/  UIMAD.WIDE.U32 UR10, UR8, UR10, URZ ;  /* 0x0000000a080a72a5 */ /* 0x012fc8000f8e00ff */
[----:B------:R-:W-:-:S04]  /*4750*/  UIADD3 UR12, UPT, UPT, UR8, -UR11, URZ ;  /* 0x8000000b080c7290 */ /* 0x000fc8000fffe0ff */
[----:B------:R-:W-:Y:S02]  /*4760*/  USHF.R.U32.HI UR12, URZ, UR6, UR12 ;  /* 0x00000006ff0c7299 */ /* 0x000fe4000801160c */
[----:B--2---:R-:W-:Y:S02]  /*4770*/  UISETP.GE.AND UP0, UPT, UR15, UR9, UPT ;  /* 0x000000090f00728c */ /* 0x004fe4000bf06270 */
[----:B------:R-:W-:-:S07]  /*4780*/  UIADD3 UR12, UPT, UPT, UR11, UR12, URZ ;  /* 0x0000000c0b0c7290 */ /* 0x000fce000fffe0ff */
[----:B------:R-:W-:Y:S05]  /*4790*/  BRA.U UP0, `(.L_x_60) ;  /* 0x0000000100d47547 */ /* 0x000fea000b800000 */
[----:B------:R-:W-:Y:S01]  /*47a0*/  S2UR UR20, SR_CgaCtaId ;  /* 0x00000000001479c3 */ /* 0x000fe20000008800 */
[----:B------:R-:W1:Y:S01]  /*47b0*/  LDCU UR10, c[0x0][0x60c] ;  /* 0x0000c180ff0a77ac */ /* 0x000e620008000800 */
[----:B------:R-:W-:Y:S01]  /*47c0*/  HFMA2 R4, -RZ, RZ, 0, 0 ;  /* 0x00000000ff047431 */ /* 0x000fe200000001ff */
[----:B------:R-:W-:Y:S01]  /*47d0*/  MOV R3, 0x1 ;  /* 0x0000000100037802 */ /* 0x000fe20000000f00 */
[----:B------:R-:W2:Y:S01]  /*47e0*/  LDCU.64 UR24, c[0x0][0x348] ;  /* 0x00006900ff1877ac */ /* 0x000ea20008000a00 */
[----:B------:R-:W4:Y:S01]  /*47f0*/  LDCU UR11, c[0x0][0x618] ;  /* 0x0000c300ff0b77ac */ /* 0x000f220008000800 */
[----:B------:R-:W-:Y:S02]  /*4800*/  USHF.R.U32.HI UR12, URZ, UR5, UR12 ;  /* 0x00000005ff0c7299 */ /* 0x000fe4000801160c */
[----:B------:R-:W-:Y:S02]  /*4810*/  UIADD3 UR26, UPT, UPT, -UR8, URZ, URZ ;  /* 0x000000ff081a7290 */ /* 0x000fe4000fffe1ff */
[----:B------:R-:W-:Y:S01]  /*4820*/  UIADD3 UR9, UPT, UPT, -UR12, URZ, URZ ;  /* 0x000000ff0c097290 */ /* 0x000fe2000fffe1ff */
[----:B------:R-:W-:Y:S01]  /*4830*/  UMOV UR23, 0x400 ;  /* 0x0000040000177882 */ /* 0x000fe20000000000 */
[----:B-1----:R-:W-:Y:S01]  /*4840*/  UIMAD UR10, UR10, UR26, UR15 ;  /* 0x0000001a0a0a72a4 */ /* 0x002fe2000f8e020f */
[----:B------:R-:W1:Y:S02]  /*4850*/  S2UR UR21, SR_CgaSize ;  /* 0x00000000001579c3 */ /* 0x000e640000008a00 */
[----:B-1----:R-:W-:-:S12]  /*4860*/  UIMAD UR21, UR21, -0xa0, URZ ;  /* 0xffffff60151578a4 */ /* 0x002fd8000f8e02ff */
[----:B------:R-:W1:Y:S01]  /*4870*/  LDCU UR21, c[0x0][UR21+0x2c0] ;  /* 0x00005800151577ac */ /* 0x000e620008000800 */
[----:B--2---:R-:W-:Y:S02]  /*4880*/  UIADD3 UR26, UP0, UPT, UR24, 0x200, URZ ;  /* 0x00000200181a7890 */ /* 0x004fe4000ff1e0ff */
[----:B------:R-:W-:Y:S02]  /*4890*/  ULEA UR20, UR20, UR23, 0x18 ;  /* 0x0000001714147291 */ /* 0x000fe4000f8ec0ff */
[----:B----4-:R-:W-:Y:S01]  /*48a0*/  UIMAD UR11, UR11, UR9, UR8 ;  /* 0x000000090b0b72a4 */ /* 0x010fe2000f8e0208 */
[----:B------:R-:W2:Y:S01]  /*48b0*/  LDCU UR13, c[0x0][0x624] ;  /* 0x0000c480ff0d77ac */ /* 0x000ea20008000800 */
[----:B------:R-:W4:Y:S01]  /*48c0*/  LDCU UR19, c[0x0][0x610] ;  /* 0x0000c200ff1377ac */ /* 0x000f220008000800 */
[----:B------:R-:W3:Y:S01]  /*48d0*/  LDCU UR18, c[0x0][0x60c] ;  /* 0x0000c180ff1277ac */ /* 0x000ee20008000800 */
[----:B------:R-:W5:Y:S01]  /*48e0*/  LDCU.64 UR16, c[0x0][0x618] ;  /* 0x0000c300ff1077ac */ /* 0x000f620008000a00 */
[----:B------:R-:W-:-:S02]  /*48f0*/  UIADD3.X UR27, UPT, UPT, URZ, UR25, URZ, UP0, !UPT ;  /* 0x00000019ff1b7290 */ /* 0x000fc400087fe4ff */
[----:B------:R-:W-:Y:S01]  /*4900*/  UIADD3 UR8, UPT, UPT, UR20, 0x800, URZ ;  /* 0x0000080014087890 */ /* 0x000fe2000fffe0ff */
[----:B------:R-:W-:Y:S01]  /*4910*/  UMOV UR24, UR15 ;  /* 0x0000000f00187c82 */ /* 0x000fe20008000000 */
[----:B------:R-:W-:-:S10]  /*4920*/  UMOV UR9, URZ ;  /* 0x000000ff00097c82 */ /* 0x000fd40008000000 */
.L_x_62:
[----:B------:R-:W-:Y:S01]  /*4930*/  SHF.L.U32 R6, R4, 0x1f, RZ ;  /* 0x0000001f04067819 */ /* 0x000fe200000006ff */
[----:B-1----:R-:W-:Y:S02]  /*4940*/  UIADD3 UR24, UPT, UPT, UR21, UR24, URZ ;  /* 0x0000001815187290 */ /* 0x002fe4000fffe0ff */
[----:B------:R-:W-:Y:S01]  /*4950*/  ULEA UR10, UR10, UR22, 0x1 ;  /* 0x000000160a0a7291 */ /* 0x000fe2000f8e08ff */
[----:B------:R-:W1:Y:S01]  /*4960*/  SYNCS.PHASECHK.TRANS64.TRYWAIT P0, [UR20+0x390], R6 ;  /* 0x00039006ff0075a7 */ /* 0x000e620008001114 */
[----:B----4-:R-:W-:Y:S02]  /*4970*/  UIMAD.WIDE.U32 UR28, UR24, UR19, URZ ;  /* 0x00000013181c72a5 */ /* 0x010fe4000f8e00ff */
[----:B------:R-:W-:-:S05]  /*4980*/  USHF.L.U32 UR10, UR10, 0x7, URZ ;  /* 0x000000070a0a7899 */ /* 0x000fca00080006ff */
[----:B------:R-:W-:Y:S02]  /*4990*/  UMOV UR25, UR29 ;  /* 0x0000001d00197c82 */ /* 0x000fe40008000000 */
[----:B------:R-:W-:-:S04]  /*49a0*/  UIADD3 UR23, UPT, UPT, UR24, -UR25, URZ ;  /* 0x8000001918177290 */ /* 0x000fc8000fffe0ff */
[----:B------:R-:W-:Y:S01]  /*49b0*/  USHF.R.U32.HI UR23, URZ, UR14, UR23 ;  /* 0x0000000eff177299 */ /* 0x000fe20008011617 */
[----:B-12---:R-:W-:Y:S11]  /*49c0*/  @!P0 BRA `(.L_x_61) ;  /* 0x0000006c00a48947 */ /* 0x006ff60003800000 */
.L_x_130:
[----:B------:R4:W-:Y:S01]  /*49d0*/  UTMASTG.4D [UR8], [UR26], desc[URZ] ;  /* 0x0000ff081a0073b5 */ /* 0x0009e20008019000 */
[----:B------:R-:W-:Y:S01]  /*49e0*/  UIADD3 UR23, UPT, UPT, UR25, UR23, URZ ;  /* 0x0000001719177290 */ /* 0x000fe2000fffe0ff */
[----:B------:R-:W-:Y:S01]  /*49f0*/  LOP3.LUT R4, R4, 0x1, RZ, 0x3c, !PT ;  /* 0x0000000104047812 */ /* 0x000fe200078e3cff */
[----:B--2---:R-:W-:Y:S02]  /*4a00*/  UISETP.GE.AND UP0, UPT, UR24, UR13, UPT ;  /* 0x0000000d1800728c */ /* 0x004fe4000bf06270 */
[----:B------:R-:W-:Y:S01]  /*4a10*/  USHF.R.U32.HI UR23, URZ, UR7, UR23 ;  /* 0x00000007ff177299 */ /* 0x000fe20008011617 */
[----:B------:R0:W-:Y:S03]  /*4a20*/  UTMACMDFLUSH ;  /* 0x00000000000079b7 */ /* 0x0001e60000000000 */
[----:B-----5:R-:W-:-:S04]  /*4a30*/  UIMAD.WIDE.U32 UR28, UR23, UR17, URZ ;  /* 0x00000011171c72a5 */ /* 0x020fc8000f8e00ff */
[----:B------:R-:W-:-:S04]  /*4a40*/  UIADD3 UR25, UPT, UPT, UR23, -UR29, URZ ;  /* 0x8000001d17197290 */ /* 0x000fc8000fffe0ff */
[----:B------:R-:W-:-:S04]  /*4a50*/  USHF.R.U32.HI UR25, URZ, UR6, UR25 ;  /* 0x00000006ff197299 */ /* 0x000fc80008011619 */
[----:B------:R-:W-:Y:S01]  /*4a60*/  UIADD3 UR25, UPT, UPT, UR29, UR25, URZ ;  /* 0x000000191d197290 */ /* 0x000fe2000fffe0ff */
[----:B------:R-:W-:-:S04]  /*4a70*/  DEPBAR.LE SB0, 0x0 ;  /* 0x000080000000791a */ /* 0x000fc80000000000 */
[----:B------:R2:W-:Y:S01]  /*4a80*/  SYNCS.ARRIVE.TRANS64.ART0 RZ, [UR20+0x398], R3 ;  /* 0x00039803ffff79a7 */ /* 0x0005e20008500014 */
[----:B----4-:R-:W-:Y:S02]  /*4a90*/  USHF.R.U32.HI UR12, URZ, UR5, UR25 ;  /* 0x00000005ff0c7299 */ /* 0x010fe40008011619 */
[----:B------:R-:W-:Y:S02]  /*4aa0*/  UIADD3 UR10, UPT, UPT, -UR23, URZ, URZ ;  /* 0x000000ff170a7290 */ /* 0x000fe4000fffe1ff */
[----:B------:R-:W-:Y:S02]  /*4ab0*/  UIADD3 UR11, UPT, UPT, -UR12, URZ, URZ ;  /* 0x000000ff0c0b7290 */ /* 0x000fe4000fffe1ff */
[----:B---3--:R-:W-:Y:S02]  /*4ac0*/  UIMAD UR10, UR18, UR10, UR24 ;  /* 0x0000000a120a72a4 */ /* 0x008fe4000f8e0218 */
[----:B------:R-:W-:Y:S01]  /*4ad0*/  UIMAD UR11, UR16, UR11, UR23 ;  /* 0x0000000b100b72a4 */ /* 0x000fe2000f8e0217 */
[----:B------:R-:W-:Y:S11]  /*4ae0*/  BRA.U !UP0, `(.L_x_62) ;  /* 0xfffffffd08907547 */ /* 0x000ff6000b83ffff */
.L_x_60:
[----:B------:R-:W-:-:S13]  /*4af0*/  ISETP.GT.AND P0, PT, R0, 0x3, PT ;  /* 0x000000030000780c */ /* 0x000fda0003f04270 */
[----:B------:R-:W-:Y:S05]  /*4b00*/  @P0 BRA `(.L_x_63) ;  /* 0x0000004c00840947 */ /* 0x000fea0003800000 */
[----:B------:R-:W-:Y:S01]  /*4b10*/  NOP ;  /* 0x0000000000007918 */ /* 0x000fe20000000000 */
.L_x_64:
[----:B------:R-:W-:-:S08]  /*4b20*/  NOP ;  /* 0x0000000000007918 */ /* 0x000fd00000000000 */
[----:B------:R-:W1:Y:S02]  /*4b30*/  USETMAXREG.TRY_ALLOC.CTAPOOL UP0, 0xa8 ;  /* 0x000000a8000079c8 */ /* 0x000e640008000600 */
[----:B-1----:R-:W-:Y:S05]  /*4b40*/  BRA.U !UP0, `(.L_x_64) ;  /* 0xfffffffd08f47547 */ /* 0x002fea000b83ffff */
[----:B------:R-:W1:Y:S01]  /*4b50*/  LDCU UR13, c[0x0][0x38c] ;  /* 0x00007180ff0d77ac */ /* 0x000e620008000800 */
[----:B------:R-:W-:Y:S01]  /*4b60*/  HFMA2 R147, -RZ, RZ, 0, 5.9604644775390625e-08 ;  /* 0x00000001ff937431 */ /* 0x000fe200000001ff */
[----:B------:R-:W2:Y:S01]  /*4b70*/  LDCU UR5, c[0x0][0x624] ;  /* 0x0000c480ff0577ac */ /* 0x000ea20008000800 */
[----:B-1----:R-:W-:Y:S02]  /*4b80*/  UIADD3 UR7, UPT, UPT, -UR13, URZ, URZ ;  /* 0x000000ff0d077290 */ /* 0x002fe4000fffe1ff */
[----:B------:R-:W-:Y:S02]  /*4b90*/  UIADD3 UR9, UPT, UPT, UR13, -0x1, URZ ;  /* 0xffffffff0d097890 */ /* 0x000fe4000fffe0ff */
[----:B------:R-:W-:Y:S02]  /*4ba0*/  USHF.R.S32.HI UR7, URZ, 0x1f, UR7 ;  /* 0x0000001fff077899 */ /* 0x000fe40008011407 */
[----:B------:R-:W-:Y:S02]  /*4bb0*/  UISETP.GT.AND UP0, UPT, UR13, URZ, UPT ;  /* 0x000000ff0d00728c */ /* 0x000fe4000bf04270 */
[----:B------:R-:W-:-:S02]  /*4bc0*/  USHF.R.S32.HI UR8, URZ, 0x1f, UR9 ;  /* 0x0000001fff087899 */ /* 0x000fc40008011409 */
[----:B------:R-:W-:Y:S02]  /*4bd0*/  ULEA.HI UR7, UR7, -UR13, URZ, 0x7 ;  /* 0x8000000d07077291 */ /* 0x000fe4000f8f38ff */
[----:B------:R-:W-:Y:S02]  /*4be0*/  ULEA.HI UR8, UR8, UR9, URZ, 0x7 ;  /* 0x0000000908087291 */ /* 0x000fe4000f8f38ff */
[----:B------:R-:W-:Y:S02]  /*4bf0*/  USHF.R.S32.HI UR7, URZ, 0x7, UR7 ;  /* 0x00000007ff077899 */ /* 0x000fe40008011407 */
[----:B----4-:R-:W-:Y:S02]  /*4c00*/  USHF.R.S32.HI UR11, URZ, 0x7, UR8 ;  /* 0x00000007ff0b7899 */ /* 0x010fe40008011408 */
[----:B------:R-:W-:Y:S02]  /*4c10*/  @!UP0 ULOP3.LUT UR11, URZ, UR7, URZ, 0x33, !UPT ;  /* 0x00000007ff0b8292 */ /* 0x000fe4000f8e33ff */
[----:B--2---:R-:W-:Y:S01]  /*4c20*/  UISETP.GE.AND UP0, UPT, UR15, UR5, UPT ;  /* 0x000000050f00728c */ /* 0x004fe2000bf06270 */
[----:B------:R-:W-:Y:S08]  /*4c30*/  BAR.SYNC.DEFER_BLOCKING 0x2, 0x120 ;  /* 0x0084800000007b1d */ /* 0x000ff00000010000 */
[----:B------:R-:W-:Y:S05]  /*4c40*/  BRA.U UP0, `(.L_x_65) ;  /* 0x0000004d00147547 */ /* 0x000fea000b800000 */
[----:B------:R-:W-:Y:S01]  /*4c50*/  S2UR UR5, SR_CgaCtaId ;  /* 0x00000000000579c3 */ /* 0x000fe20000008800 */
[----:B------:R-:W-:Y:S01]  /*4c60*/  UISETP.LT.AND UP0, UPT, URZ, UR11, UPT ;  /* 0x0000000bff00728c */ /* 0x000fe2000bf01270 */
[----:B------:R-:W-:Y:S01]  /*4c70*/  SHF.R.S32.HI R3, RZ, 0x1f, R0 ;  /* 0x0000001fff037819 */ /* 0x000fe20000011400 */
[----:B------:R-:W-:Y:S01]  /*4c80*/  UMOV UR17, 0x400 ;  /* 0x0000040000117882 */ /* 0x000fe20000000000 */
[----:B------:R-:W-:Y:S01]  /*4c90*/  IMAD.MOV.U32 R136, RZ, RZ, -0x1 ;  /* 0xffffffffff887424 */ /* 0x000fe200078e00ff */
[----:B------:R-:W-:Y:S01]  /*4ca0*/  USEL UR16, URZ, UR11, !UP0 ;  /* 0x0000000bff107287 */ /* 0x000fe2000c000000 */
[----:B------:R-:W-:Y:S01]  /*4cb0*/  LEA.HI R3, R3, R0, RZ, 0x2 ;  /* 0x0000000003037211 */ /* 0x000fe200078f10ff */
[----:B------:R-:W-:Y:S01]  /*4cc0*/  UMOV UR12, 0x400 ;  /* 0x00000400000c7882 */ /* 0x000fe20000000000 */
[----:B------:R-:W-:Y:S01]  /*4cd0*/  S2UR UR9, SR_CgaCtaId ;  /* 0x00000000000979c3 */ /* 0x000fe20000008800 */
[----:B------:R-:W-:Y:S01]  /*4ce0*/  UIMAD UR16, UR16, -0x80, UR13 ;  /* 0xffffff80101078a4 */ /* 0x000fe2000f8e020d */
[----:B------:R-:W-:Y:S01]  /*4cf0*/  LOP3.LUT R3, R3, 0xfffffffc, RZ, 0xc0, !PT ;  /* 0xfffffffc03037812 */ /* 0x000fe200078ec0ff */
[----:B------:R-:W-:Y:S01]  /*4d00*/  IMAD.MOV.U32 R147, RZ, RZ, 0x1 ;  /* 0x00000001ff937424 */ /* 0x000fe200078e00ff */
[----:B------:R-:W-:Y:S01]  /*4d10*/  UMOV UR7, 0x400 ;  /* 0x0000040000077882 */ /* 0x000fe20000000000 */
[----:B------:R-:W-:Y:S01]  /*4d20*/  IMAD.MOV.U32 R146, RZ, RZ, RZ ;  /* 0x000000ffff927224 */ /* 0x000fe200078e00ff */
[----:B------:R-:W-:Y:S01]  /*4d30*/  IADD3 R3, PT, PT, R0, 0x3, -R3 ;  /* 0x0000000300037810 */ /* 0x000fe20007ffe803 */
[----:B------:R-:W-:Y:S01]  /*4d40*/  IMAD R5, RZ, RZ, -UR16 ;  /* 0x80000010ff057e24 */ /* 0x000fe2000f8e02ff */
[----:B------:R-:W-:Y:S08]  /*4d50*/  S2UR UR8, SR_CgaCtaId ;  /* 0x00000000000879c3 */ /* 0x000ff00000008800 */
[----:B------:R-:W1:Y:S02]  /*4d60*/  S2UR UR10, SR_CgaSize ;  /* 0x00000000000a79c3 */ /* 0x000e640000008a00 */
[----:B-1----:R-:W-:-:S12]  /*4d70*/  UIMAD UR10, UR10, -0xa0, URZ ;  /* 0xffffff600a0a78a4 */ /* 0x002fd8000f8e02ff */
[----:B------:R-:W1:Y:S01]  /*4d80*/  LDCU UR10, c[0x0][UR10+0x2c0] ;  /* 0x000058000a0a77ac */ /* 0x000e620008000800 */
[C---:B------:R-:W-:Y:S01]  /*4d90*/  VIADDMNMX R141, R5.reuse, 0x20, RZ, !PT ;  /* 0x00000020058d7846 */ /* 0x040fe200078001ff */
[----:B------:R-:W-:Y:S01]  /*4da0*/  UMOV UR18, UR15 ;  /* 0x0000000f00127c82 */ /* 0x000fe20008000000 */
[C---:B------:R-:W-:Y:S01]  /*4db0*/  VIADDMNMX R7, R5.reuse, 0x40, RZ, !PT ;  /* 0x0000004005077846 */ /* 0x040fe200078001ff */
[----:B------:R-:W-:Y:S01]  /*4dc0*/  UMOV UR16, URZ ;  /* 0x000000ff00107c82 */ /* 0x000fe20008000000 */
[----:B------:R-:W-:Y:S01]  /*4dd0*/  ULEA UR5, UR5, UR17, 0x18 ;  /* 0x0000001105057291 */ /* 0x000fe2000f8ec0ff */
[C---:B------:R-:W-:Y:S02]  /*4de0*/  VIADDMNMX R137, R5.reuse, 0x60, RZ, !PT ;  /* 0x0000006005897846 */ /* 0x040fe400078001ff */
[----:B------:R-:W-:Y:S01]  /*4df0*/  VIADDMNMX R5, R5, 0x80, RZ, !PT ;  /* 0x0000008005057846 */ /* 0x000fe200078001ff */
[----:B------:R-:W-:Y:S01]  /*4e00*/  UIADD3 UR13, UPT, UPT, UR5, 0x358, URZ ;  /* 0x00000358050d7890 */ /* 0x000fe2000fffe0ff */
[----:B------:R-:W-:-:S02]  /*4e10*/  SHF.R.U32.HI R141, RZ, R141, R136 ;  /* 0x0000008dff8d7219 */ /* 0x000fc40000011688 */
[--C-:B------:R-:W-:Y:S01]  /*4e20*/  SHF.R.U32.HI R140, RZ, R7, R136.reuse ;  /* 0x00000007ff8c7219 */ /* 0x100fe20000011688 */
[----:B------:R-:W-:Y:S01]  /*4e30*/  ULEA UR9, UR9, UR12, 0x18 ;  /* 0x0000000c09097291 */ /* 0x000fe2000f8ec0ff */
[--C-:B------:R-:W-:Y:S01]  /*4e40*/  SHF.R.U32.HI R137, RZ, R137, R136.reuse ;  /* 0x00000089ff897219 */ /* 0x100fe20000011688 */
[----:B------:R-:W-:Y:S01]  /*4e50*/  UIADD3 UR12, UPT, UPT, UR5, 0x360, URZ ;  /* 0x00000360050c7890 */ /* 0x000fe2000fffe0ff */
[----:B------:R-:W-:Y:S01]  /*4e60*/  SHF.R.U32.HI R136, RZ, R5, R136 ;  /* 0x00000005ff887219 */ /* 0x000fe20000011688 */
[----:B------:R-:W-:Y:S02]  /*4e70*/  UPRMT UR13, UR4, 0x654, UR13 ;  /* 0x00000654040d7896 */ /* 0x000fe4000800000d */
[----:B------:R-:W-:Y:S02]  /*4e80*/  UPRMT UR12, UR4, 0x654, UR12 ;  /* 0x00000654040c7896 */ /* 0x000fe4000800000c */
[----:B-1----:R-:W-:-:S12]  /*4e90*/  ULEA UR8, UR8, UR7, 0x18 ;  /* 0x0000000708087291 */ /* 0x002fd8000f8ec0ff */
.L_x_73:
[----:B-1----:R-:W-:Y:S02]  /*4ea0*/  SHF.L.U32 R4, R147, 0x1f, RZ ;  /* 0x0000001f93047819 */ /* 0x002fe400000006ff */
[----:B------:R-:W-:Y:S02]  /*4eb0*/  SHF.L.U32 R6, R146, 0x1f, RZ ;  /* 0x0000001f92067819 */ /* 0x000fe400000006ff */
[----:B------:R-:W1:Y:S02]  /*4ec0*/  SYNCS.PHASECHK.TRANS64.TRYWAIT P0, [UR9+0x388], R4 ;  /* 0x00038804ff0075a7 */ /* 0x000e640008001109 */
[----:B-12---:R-:W-:Y:S05]  /*4ed0*/  @!P0 BRA `(.L_x_66) ;  /* 0x00000068007c8947 */ /* 0x006fea0003800000 */
.L_x_132:
[----:B------:R-:W2:Y:S01]  /*4ee0*/  SYNCS.PHASECHK.TRANS64.TRYWAIT P0, [UR9+0x350], R6 ;  /* 0x00035006ff0075a7 */ /* 0x000ea20008001109 */
[----:B-1-3-5:R-:W1:Y:S02]  /*4ef0*/  S2R R2, SR_TID.X ;  /* 0x0000000000027919 */ /* 0x02ae640000002100 */
[----:B-1----:R-:W-:-:S05]  /*4f00*/  IMAD.U32 R145, R2, 0x10000, RZ ;  /* 0x0001000002917824 */ /* 0x002fca00078e00ff */
[----:B------:R-:W-:-:S04]  /*4f10*/  LOP3.LUT R145, R145, 0x600000, RZ, 0xc0, !PT ;  /* 0x0060000091917812 */ /* 0x000fc800078ec0ff */
[----:B------:R-:W-:Y:S01]  /*4f20*/  R2UR UR5, R145 ;  /* 0x00000000910572ca */ /* 0x000fe200000e0000 */
[----:B--2---:R-:W-:-:S14]  /*4f30*/  @!P0 BRA `(.L_x_67) ;  /* 0x0000006800808947 */ /* 0x004fdc0003800000 */
.L_x_134:
[----:B------:R-:W2:Y:S01]  /*4f40*/  LDTM.x32 R100, tmem[UR5] ;  /* 0x00000005006479ee */ /* 0x000ea200082c0000 */
[----:B------:R-:W-:Y:S01]  /*4f50*/  LOP3.LUT R144, R145, 0x20, RZ, 0xfc, !PT ;  /* 0x0000002091907812 */ /* 0x000fe200078efcff */
[----:B------:R-:W3:Y:S01]  /*4f60*/  LDC R156, c[0x0][0x600] ;  /* 0x00018000ff9c7b82 */ /* 0x000ee20000000800 */
[----:B------:R-:W-:Y:S01]  /*4f70*/  R2P PR, R141, 0x7e ;  /* 0x0000007e8d007804 */ /* 0x000fe20000000000 */
[----:B------:R-:W-:Y:S01]  /*4f80*/  UISETP.GE.AND UP0, UPT, UR11, 0x1, UPT ;  /* 0x000000010b00788c */ /* 0x000fe2000bf06270 */
[----:B------:R-:W-:Y:S02]  /*4f90*/  R2UR UR5, R144 ;  /* 0x00000000900572ca */ /* 0x000fe400000e0000 */
[C---:B------:R-:W-:Y:S02]  /*4fa0*/  LOP3.LUT R148, R145.reuse, 0x40, RZ, 0xfc, !PT ;  /* 0x0000004091947812 */ /* 0x040fe400078efcff */
[----:B------:R-:W-:-:S09]  /*4fb0*/  LOP3.LUT R149, R145, 0x60, RZ, 0xfc, !PT ;  /* 0x0000006091957812 */ /* 0x000fd200078efcff */
[----:B------:R-:W4:Y:S01]  /*4fc0*/  LDTM.x32 R68, tmem[UR5] ;  /* 0x00000005004479ee */ /* 0x000f2200082c0000 */
[----:B------:R-:W-:Y:S02]  /*4fd0*/  R2UR UR5, R148 ;  /* 0x00000000940572ca */ /* 0x000fe400000e0000 */
[----:B--2---:R-:W-:Y:S02]  /*4fe0*/  SEL R101, R101, 0xff800000, P1 ;  /* 0xff80000065657807 */ /* 0x004fe40000800000 */
[----:B------:R-:W-:Y:S02]  /*4ff0*/  SEL R102, R102, 0xff800000, P2 ;  /* 0xff80000066667807 */ /* 0x000fe40001000000 */
[----:B------:R-:W-:Y:S02]  /*5000*/  SEL R103, R103, 0xff800000, P3 ;  /* 0xff80000067677807 */ /* 0x000fe40001800000 */
[----:B------:R-:W-:Y:S02]  /*5010*/  SEL R104, R104, 0xff800000, P4 ;  /* 0xff80000068687807 */ /* 0x000fe40002000000 */
[----:B------:R-:W-:-:S03]  /*5020*/  SEL R105, R105, 0xff800000, P5 ;  /* 0xff80000069697807 */ /* 0x000fc60002800000 */
[----:B------:R-:W2:Y:S01]  /*5030*/  LDTM.x32 R36, tmem[UR5] ;  /* 0x00000005002479ee */ /* 0x000ea200082c0000 */
[----:B------:R-:W-:Y:S02]  /*5040*/  SEL R106, R106, 0xff800000, P6 ;  /* 0xff8000006a6a7807 */ /* 0x000fe40003000000 */
[----:B------:R-:W-:Y:S02]  /*5050*/  R2P PR, R141.B1, 0x7f ;  /* 0x0000007f8d007804 */ /* 0x000fe40000001000 */
[----:B------:R-:W-:-:S03]  /*5060*/  R2UR UR5, R149 ;  /* 0x00000000950572ca */ /* 0x000fc600000e0000 */
[----:B------:R-:W-:Y:S02]  /*5070*/  SEL R108, R108, 0xff800000, P0 ;  /* 0xff8000006c6c7807 */ /* 0x000fe40000000000 */
[----:B------:R-:W-:Y:S02]  /*5080*/  SEL R109, R109, 0xff800000, P1 ;  /* 0xff8000006d6d7807 */ /* 0x000fe40000800000 */
[----:B------:R-:W-:Y:S02]  /*5090*/  SEL R110, R110, 0xff800000, P2 ;  /* 0xff8000006e6e7807 */ /* 0x000fe40001000000 */
[----:B------:R-:W-:Y:S02]  /*50a0*/  SEL R111, R111, 0xff800000, P3 ;  /* 0xff8000006f6f7807 */ /* 0x000fe40001800000 */
[----:B------:R-:W-:Y:S02]  /*50b0*/  SEL R112, R112, 0xff800000, P4 ;  /* 0xff80000070707807 */ /* 0x000fe40002000000 */
[----:B------:R-:W-:Y:S01]  /*50c0*/  SEL R113, R113, 0xff800000, P5 ;  /* 0xff80000071717807 */ /* 0x000fe20002800000 */
[----:B-1----:R-:W1:Y:S01]  /*50d0*/  LDTM.x32 R4, tmem[UR5] ;  /* 0x00000005000479ee */ /* 0x002e6200082c0000 */
[----:B------:R-:W-:Y:S01]  /*50e0*/  SEL R114, R114, 0xff800000, P6 ;  /* 0xff80000072727807 */ /* 0x000fe20003000000 */
[----:B------:R5:W-:Y:S06]  /*50f0*/  BAR.ARV R3, 0x40 ;  /* 0x000100030000751d */ /* 0x000bec0000002000 */
[----:B------:R-:W-:-:S02]  /*5100*/  R2P PR, R141.B2, 0x7f ;  /* 0x0000007f8d007804 */ /* 0x000fc40000002000 */
[----:B------:R-:W-:-:S03]  /*5110*/  R2UR UR5, R148 ;  /* 0x00000000940572ca */ /* 0x000fc600000e0000 */
[----:B------:R-:W-:Y:S02]  /*5120*/  SEL R116, R116, 0xff800000, P0 ;  /* 0xff80000074747807 */ /* 0x000fe40000000000 */
[----:B------:R-:W-:Y:S02]  /*5130*/  SEL R117, R117, 0xff800000, P1 ;  /* 0xff80000075757807 */ /* 0x000fe40000800000 */
[----:B------:R-:W-:Y:S02]  /*5140*/  SEL R118, R118, 0xff800000, P2 ;  /* 0xff80000076767807 */ /* 0x000fe40001000000 */
[----:B------:R-:W-:Y:S02]  /*5150*/  SEL R119, R119, 0xff800000, P3 ;  /* 0xff80000077777807 */ /* 0x000fe40001800000 */
[----:B------:R-:W-:Y:S02]  /*5160*/  SEL R120, R120, 0xff800000, P4 ;  /* 0xff80000078787807 */ /* 0x000fe40002000000 */
[----:B------:R-:W-:-:S02]  /*5170*/  SEL R121, R121, 0xff800000, P5 ;  /* 0xff80000079797807 */ /* 0x000fc40002800000 */
[----:B------:R-:W-:Y:S02]  /*5180*/  SEL R122, R122, 0xff800000, P6 ;  /* 0xff8000007a7a7807 */ /* 0x000fe40003000000 */
[----:B------:R-:W-:-:S05]  /*5190*/  R2P PR, R141.B3, 0x7f ;  /* 0x0000007f8d007804 */ /* 0x000fca0000003000 */
[----:B------:R-:W-:Y:S02]  /*51a0*/  SEL R125, R125, 0xff800000, P1 ;  /* 0xff8000007d7d7807 */ /* 0x000fe40000800000 */
[----:B------:R-:W-:Y:S02]  /*51b0*/  SEL R126, R126, 0xff800000, P2 ;  /* 0xff8000007e7e7807 */ /* 0x000fe40001000000 */
[----:B------:R-:W-:Y:S02]  /*51c0*/  SEL R127, R127, 0xff800000, P3 ;  /* 0xff8000007f7f7807 */ /* 0x000fe40001800000 */
[----:B------:R-:W-:Y:S02]  /*51d0*/  SEL R128, R128, 0xff800000, P4 ;  /* 0xff80000080807807 */ /* 0x000fe40002000000 */
[----:B------:R-:W-:Y:S02]  /*51e0*/  SEL R129, R129, 0xff800000, P5 ;  /* 0xff80000081817807 */ /* 0x000fe40002800000 */
[----:B------:R-:W-:-:S02]  /*51f0*/  SEL R130, R130, 0xff800000, P6 ;  /* 0xff80000082827807 */ /* 0x000fc40003000000 */
[----:B------:R-:W-:Y:S02]  /*5200*/  R2P PR, R140, 0x7e ;  /* 0x0000007e8c007804 */ /* 0x000fe40000000000 */
[----:B------:R-:W-:-:S03]  /*5210*/  SEL R124, R124, 0xff800000, P0 ;  /* 0xff8000007c7c7807 */ /* 0x000fc60000000000 */
[----:B----4-:R-:W-:Y:S02]  /*5220*/  SEL R69, R69, 0xff800000, P1 ;  /* 0xff80000045457807 */ /* 0x010fe40000800000 */
[----:B------:R-:W-:Y:S02]  /*5230*/  SEL R70, R70, 0xff800000, P2 ;  /* 0xff80000046467807 */ /* 0x000fe40001000000 */
[----:B------:R-:W-:Y:S02]  /*5240*/  SEL R71, R71, 0xff800000, P3 ;  /* 0xff80000047477807 */ /* 0x000fe40001800000 */
[----:B------:R-:W-:Y:S02]  /*5250*/  SEL R72, R72, 0xff800000, P4 ;  /* 0xff80000048487807 */ /* 0x000fe40002000000 */
[----:B------:R-:W-:Y:S02]  /*5260*/  SEL R73, R73, 0xff800000, P5 ;  /* 0xff80000049497807 */ /* 0x000fe40002800000 */
[----:B------:R-:W-:-:S02]  /*5270*/  SEL R74, R74, 0xff800000, P6 ;  /* 0xff8000004a4a7807 */ /* 0x000fc40003000000 */
[----:B------:R-:W-:-:S05]  /*5280*/  R2P PR, R140.B1, 0x7f ;  /* 0x0000007f8c007804 */ /* 0x000fca0000001000 */
        /* <DEDUP_REMOVED lines=24> */
[----:B--2---:R-:W-:Y:S02]  /*5410*/  SEL R37, R37, 0xff800000, P1 ;  /* 0xff80000025257807 */ /* 0x004fe40000800000 */
        /* <DEDUP_REMOVED lines=30> */
[----:B-1----:R-:W-:Y:S02]  /*5600*/  SEL R5, R5, 0xff800000, P1 ;  /* 0xff80000005057807 */ /* 0x002fe40000800000 */
        /* <DEDUP_REMOVED lines=13> */
[----:B------:R-:W-:Y:S02]  /*56e0*/  R2P PR, R136.B2, 0x7f ;  /* 0x0000007f88007804 */ /* 0x000fe40000002000 */
[----:B------:R-:W-:-:S03]  /*56f0*/  LOP3.LUT R18, R141, 0x1, RZ, 0xc0, !PT ;  /* 0x000000018d127812 */ /* 0x000fc600078ec0ff */
        /* <DEDUP_REMOVED lines=9> */
[----:B------:R-:W-:Y:S02]  /*5790*/  ISETP.NE.U32.AND P0, PT, R18, 0x1, PT ;  /* 0x000000011200780c */ /* 0x000fe40003f05070 */
[----:B------:R-:W-:Y:S02]  /*57a0*/  LOP3.LUT R18, R140, 0x1, RZ, 0xc0, !PT ;  /* 0x000000018c127812 */ /* 0x000fe400078ec0ff */
[----:B------:R-:W-:Y:S02]  /*57b0*/  SEL R100, R100, 0xff800000, !P0 ;  /* 0xff80000064647807 */ /* 0x000fe40004000000 */
[----:B------:R-:W-:Y:S02]  /*57c0*/  LOP3.LUT P0, RZ, R141, 0x80, RZ, 0xc0, !PT ;  /* 0x000000808dff7812 */ /* 0x000fe4000780c0ff */
[----:B------:R-:W-:-:S02]  /*57d0*/  SEL R29, R29, 0xff800000, P1 ;  /* 0xff8000001d1d7807 */ /* 0x000fc40000800000 */
[----:B------:R-:W-:Y:S02]  /*57e0*/  SEL R107, R107, 0xff800000, P0 ;  /* 0xff8000006b6b7807 */ /* 0x000fe40000000000 */
[----:B------:R-:W-:Y:S02]  /*57f0*/  LOP3.LUT P0, RZ, R141, 0x8000, RZ, 0xc0, !PT ;  /* 0x000080008dff7812 */ /* 0x000fe4000780c0ff */
[----:B------:R-:W-:Y:S02]  /*5800*/  FMNMX R26, R106, R107, !PT ;  /* 0x0000006b6a1a7209 */ /* 0x000fe40007800000 */
[----:B------:R-:W-:Y:S02]  /*5810*/  SEL R115, R115, 0xff800000, P0 ;  /* 0xff80000073737807 */ /* 0x000fe40000000000 */
[----:B------:R-:W-:Y:S02]  /*5820*/  LOP3.LUT P0, RZ, R141, 0x800000, RZ, 0xc0, !PT ;  /* 0x008000008dff7812 */ /* 0x000fe4000780c0ff */
[----:B------:R-:W-:-:S02]  /*5830*/  FMNMX3 R26, R26, R114, R115, !PT ;  /* 0x000000721a1a7276 */ /* 0x000fc40007800073 */
[----:B------:R-:W-:Y:S02]  /*5840*/  SEL R123, R123, 0xff800000, P0 ;  /* 0xff8000007b7b7807 */ /* 0x000fe40000000000 */
[----:B------:R-:W-:Y:S02]  /*5850*/  ISETP.GT.AND P0, PT, R141, -0x1, PT ;  /* 0xffffffff8d00780c */ /* 0x000fe40003f04270 */
[----:B------:R-:W-:Y:S02]  /*5860*/  FMNMX3 R26, R26, R122, R123, !PT ;  /* 0x0000007a1a1a7276 */ /* 0x000fe4000780007b */
[----:B------:R-:W-:Y:S02]  /*5870*/  SEL R131, R131, 0xff800000, !P0 ;  /* 0xff80000083837807 */ /* 0x000fe40004000000 */
[----:B------:R-:W-:Y:S02]  /*5880*/  ISETP.NE.U32.AND P0, PT, R18, 0x1, PT ;  /* 0x000000011200780c */ /* 0x000fe40003f05070 */
[----:B------:R-:W-:-:S02]  /*5890*/  LOP3.LUT R18, R137, 0x1, RZ, 0xc0, !PT ;  /* 0x0000000189127812 */ /* 0x000fc400078ec0ff */
[----:B------:R-:W-:Y:S02]  /*58a0*/  SEL R68, R68, 0xff800000, !P0 ;  /* 0xff80000044447807 */ /* 0x000fe40004000000 */
[----:B------:R-:W-:Y:S02]  /*58b0*/  LOP3.LUT P0, RZ, R140, 0x80, RZ, 0xc0, !PT ;  /* 0x000000808cff7812 */ /* 0x000fe4000780c0ff */
[----:B------:R-:W-:Y:S02]  /*58c0*/  FMNMX3 R26, R26, R130, R131, !PT ;  /* 0x000000821a1a7276 */ /* 0x000fe40007800083 */
[----:B------:R-:W-:Y:S02]  /*58d0*/  SEL R75, R75, 0xff800000, P0 ;  /* 0xff8000004b4b7807 */ /* 0x000fe40000000000 */
[----:B------:R-:W-:Y:S02]  /*58e0*/  LOP3.LUT P0, RZ, R140, 0x8000, RZ, 0xc0, !PT ;  /* 0x000080008cff7812 */ /* 0x000fe4000780c0ff */
[----:B------:R-:W-:-:S02]  /*58f0*/  FMNMX3 R26, R26, R74, R75, !PT ;  /* 0x0000004a1a1a7276 */ /* 0x000fc4000780004b */
[----:B------:R-:W-:Y:S02]  /*5900*/  SEL R83, R83, 0xff800000, P0 ;  /* 0xff80000053537807 */ /* 0x000fe40000000000 */
[----:B------:R-:W-:Y:S02]  /*5910*/  LOP3.LUT P0, RZ, R140, 0x800000, RZ, 0xc0, !PT ;  /* 0x008000008cff7812 */ /* 0x000fe4000780c0ff */
[----:B------:R-:W-:Y:S02]  /*5920*/  FMNMX3 R26, R26, R82, R83, !PT ;  /* 0x000000521a1a7276 */ /* 0x000fe40007800053 */
[----:B------:R-:W-:Y:S02]  /*5930*/  SEL R91, R91, 0xff800000, P0 ;  /* 0xff8000005b5b7807 */ /* 0x000fe40000000000 */
[----:B------:R-:W-:Y:S02]  /*5940*/  ISETP.GT.AND P0, PT, R140, -0x1, PT ;  /* 0xffffffff8c00780c */ /* 0x000fe40003f04270 */
[----:B------:R-:W-:-:S02]  /*5950*/  FMNMX3 R26, R26, R90, R91, !PT ;  /* 0x0000005a1a1a7276 */ /* 0x000fc4000780005b */
[----:B------:R-:W-:Y:S02]  /*5960*/  SEL R99, R99, 0xff800000, !P0 ;  /* 0xff80000063637807 */ /* 0x000fe40004000000 */
[----:B------:R-:W-:Y:S02]  /*5970*/  ISETP.NE.U32.AND P0, PT, R18, 0x1, PT ;  /* 0x000000011200780c */ /* 0x000fe40003f05070 */
[----:B------:R-:W-:Y:S02]  /*5980*/  LOP3.LUT R18, R136, 0x1, RZ, 0xc0, !PT ;  /* 0x0000000188127812 */ /* 0x000fe400078ec0ff */
[----:B------:R-:W-:Y:S02]  /*5990*/  SEL R36, R36, 0xff800000, !P0 ;  /* 0xff80000024247807 */ /* 0x000fe40004000000 */
[----:B------:R-:W-:Y:S02]  /*59a0*/  LOP3.LUT P0, RZ, R137, 0x80, RZ, 0xc0, !PT ;  /* 0x0000008089ff7812 */ /* 0x000fe4000780c0ff */
[----:B------:R-:W-:-:S02]  /*59b0*/  FMNMX3 R26, R26, R98, R99, !PT ;  /* 0x000000621a1a7276 */ /* 0x000fc40007800063 */
[----:B------:R-:W-:Y:S02]  /*59c0*/  SEL R43, R43, 0xff800000, P0 ;  /* 0xff8000002b2b7807 */ /* 0x000fe40000000000 */
[----:B------:R-:W-:Y:S02]  /*59d0*/  LOP3.LUT P0, RZ, R137, 0x8000, RZ, 0xc0, !PT ;  /* 0x0000800089ff7812 */ /* 0x000fe4000780c0ff */
[----:B------:R-:W-:Y:S02]  /*59e0*/  FMNMX3 R26, R26, R42, R43, !PT ;  /* 0x0000002a1a1a7276 */ /* 0x000fe4000780002b */
        /* <DEDUP_REMOVED lines=8> */
[----:B------:R-:W-:-:S02]  /*5a70*/  FMNMX R18, R102, R103, !PT ;  /* 0x0000006766127209 */ /* 0x000fc40007800000 */
        /* <DEDUP_REMOVED lines=8> */
[----:B------:R-:W-:Y:S02]  /*5b00*/  FMNMX R19, R100, R101, !PT ;  /* 0x0000006564137209 */ /* 0x000fe40007800000 */
[----:B------:R-:W-:Y:S02]  /*5b10*/  SEL R133, R27, 0xff800000, P0 ;  /* 0xff8000001b857807 */ /* 0x000fe40000000000 */
[----:B------:R-:W-:Y:S02]  /*5b20*/  FMNMX3 R19, R19, R108, R109, !PT ;  /* 0x0000006c13137276 */ /* 0x000fe4000780006d */
[----:B------:R-:W-:-:S02]  /*5b30*/  FMNMX R27, R104, R105, !PT ;  /* 0x00000069681b7209 */ /* 0x000fc40007800000 */
[----:B------:R-:W-:Y:S02]  /*5b40*/  FMNMX3 R19, R19, R116, R117, !PT ;  /* 0x0000007413137276 */ /* 0x000fe40007800075 */
[----:B------:R-:W-:Y:S02]  /*5b50*/  FMNMX3 R27, R27, R112, R113, !PT ;  /* 0x000000701b1b7276 */ /* 0x000fe40007800071 */
[----:B------:R-:W-:Y:S02]  /*5b60*/  FMNMX3 R19, R19, R124, R125, !PT ;  /* 0x0000007c13137276 */ /* 0x000fe4000780007d */
[----:B------:R-:W-:Y:S02]  /*5b70*/  FMNMX3 R18, R18, R126, R127, !PT ;  /* 0x0000007e12127276 */ /* 0x000fe4000780007f */
[----:B------:R-:W-:Y:S02]  /*5b80*/  FMNMX3 R27, R27, R120, R121, !PT ;  /* 0x000000781b1b7276 */ /* 0x000fe40007800079 */
[----:B------:R-:W-:-:S02]  /*5b90*/  FMNMX3 R19, R19, R68, R69, !PT ;  /* 0x0000004413137276 */ /* 0x000fc40007800045 */
        /* <DEDUP_REMOVED lines=31> */
[----:B------:R-:W-:Y:S02]  /*5d90*/  ISETP.GT.AND P0, PT, R136, -0x1, PT ;  /* 0xffffffff8800780c */ /* 0x000fe40003f04270 */
[----:B------:R-:W-:Y:S02]  /*5da0*/  SEL R138, R30, 0xff800000, P2 ;  /* 0xff8000001e8a7807 */ /* 0x000fe40001000000 */
[----:B------:R-:W-:Y:S02]  /*5db0*/  SEL R139, R31, 0xff800000, P3 ;  /* 0xff8000001f8b7807 */ /* 0x000fe40001800000 */
[----:B------:R-:W-:Y:S02]  /*5dc0*/  FMNMX3 R19, R19, R20, R21, !PT ;  /* 0x0000001413137276 */ /* 0x000fe40007800015 */
[----:B------:R-:W-:-:S02]  /*5dd0*/  FMNMX3 R18, R18, R22, R23, !PT ;  /* 0x0000001612127276 */ /* 0x000fc40007800017 */
[----:B------:R-:W-:Y:S02]  /*5de0*/  FMNMX3 R27, R27, R16, R17, !PT ;  /* 0x000000101b1b7276 */ /* 0x000fe40007800011 */
[----:B------:R-:W-:Y:S02]  /*5df0*/  FMNMX3 R26, R26, R134, R135, !PT ;  /* 0x000000861a1a7276 */ /* 0x000fe40007800087 */
[----:B------:R-:W-:Y:S02]  /*5e00*/  SEL R143, R35, 0xff800000, !P0 ;  /* 0xff800000238f7807 */ /* 0x000fe40004000000 */
[----:B------:R-:W-:Y:S02]  /*5e10*/  SEL R150, R32, 0xff800000, P4 ;  /* 0xff80000020967807 */ /* 0x000fe40002000000 */
[----:B------:R-:W-:Y:S02]  /*5e20*/  SEL R151, R33, 0xff800000, P5 ;  /* 0xff80000021977807 */ /* 0x000fe40002800000 */
[----:B------:R-:W-:-:S02]  /*5e30*/  SEL R142, R34, 0xff800000, P6 ;  /* 0xff800000228e7807 */ /* 0x000fc40003000000 */
[----:B------:R-:W-:Y:S02]  /*5e40*/  FMNMX3 R19, R19, R28, R29, !PT ;  /* 0x0000001c13137276 */ /* 0x000fe4000780001d */
[----:B------:R-:W-:Y:S02]  /*5e50*/  FMNMX3 R18, R18, R138, R139, !PT ;  /* 0x0000008a12127276 */ /* 0x000fe4000780008b */
[----:B------:R-:W-:Y:S02]  /*5e60*/  FMNMX3 R27, R27, R24, R25, !PT ;  /* 0x000000181b1b7276 */ /* 0x000fe40007800019 */
[----:B------:R-:W-:Y:S02]  /*5e70*/  FMNMX3 R26, R26, R132, R133, !PT ;  /* 0x000000841a1a7276 */ /* 0x000fe40007800085 */
[----:B------:R-:W-:Y:S02]  /*5e80*/  FMNMX R18, R19, R18, !PT ;  /* 0x0000001213127209 */ /* 0x000fe40007800000 */
[----:B------:R-:W-:-:S02]  /*5e90*/  FMNMX3 R27, R27, R150, R151, !PT ;  /* 0x000000961b1b7276 */ /* 0x000fc40007800097 */
[----:B------:R-:W-:-:S04]  /*5ea0*/  FMNMX3 R26, R26, R142, R143, !PT ;  /* 0x0000008e1a1a7276 */ /* 0x000fc8000780008f */
[----:B------:R-:W-:-:S04]  /*5eb0*/  FMNMX3 R155, R18, R27, R26, !PT ;  /* 0x0000001b129b7276 */ /* 0x000fc8000780001a */
[----:B------:R-:W-:-:S04]  /*5ec0*/  FSETP.NEU.AND P0, PT, R155, -INF , PT ;  /* 0xff8000009b00780b */ /* 0x000fc80003f0d000 */
[----:B------:R-:W-:Y:S02]  /*5ed0*/  FSEL R157, R155, RZ, P0 ;  /* 0x000000ff9b9d7208 */ /* 0x000fe40000000000 */
[----:B------:R-:W-:-:S03]  /*5ee0*/  ELECT P0, URZ, PT ;  /* 0x0000000000ff782f */ /* 0x000fc60003800000 */
[----:B---3--:R-:W-:-:S04]  /*5ef0*/  FFMA R157, -R157, R156, 8 ;  /* 0x410000009d9d7423 */ /* 0x008fc8000000019c */
[-CC-:B------:R-:W-:Y:S02]  /*5f00*/  FFMA2 R18, R100.F32x2.HI_LO, R156.reuse.F32, R157.reuse.F32 ;  /* 0x0000009c64127249 */ /* 0x180fe4000120009d */
[-CC-:B------:R-:W-:Y:S02]  /*5f10*/  FFMA2 R26, R102.F32x2.HI_LO, R156.reuse.F32, R157.reuse.F32 ;  /* 0x0000009c661a7249 */ /* 0x180fe4000120009d */
[-CC-:B------:R-:W-:Y:S02]  /*5f20*/  FFMA2 R30, R104.F32x2.HI_LO, R156.reuse.F32, R157.reuse.F32 ;  /* 0x0000009c681e7249 */ /* 0x180fe4000120009d */
[-CC-:B------:R-:W-:Y:S01]  /*5f30*/  FFMA2 R34, R108.F32x2.HI_LO, R156.reuse.F32, R157.reuse.F32 ;  /* 0x0000009c6c227249 */ /* 0x180fe2000120009d */
[----:B------:R-:W-:Y:S01]  /*5f40*/  MUFU.EX2 R18, R18 ;  /* 0x0000001200127308 */ /* 0x000fe20000000800 */
[-CC-:B------:R-:W-:Y:S02]  /*5f50*/  FFMA2 R100, R110.F32x2.HI_LO, R156.reuse.F32, R157.reuse.F32 ;  /* 0x0000009c6e647249 */ /* 0x180fe4000120009d */
[----:B------:R-:W-:-:S02]  /*5f60*/  FFMA2 R102, R112.F32x2.HI_LO, R156.F32, R157.F32 ;  /* 0x0000009c70667249 */ /* 0x000fc4000120009d */
[-CC-:B------:R-:W-:Y:S02]  /*5f70*/  FFMA2 R104, R114.F32x2.HI_LO, R156.reuse.F32, R157.reuse.F32 ;  /* 0x0000009c72687249 */ /* 0x180fe4000120009d */
[-CC-:B------:R-:W-:Y:S01]  /*5f80*/  FFMA2 R32, R106.F32x2.HI_LO, R156.reuse.F32, R157.reuse.F32 ;  /* 0x0000009c6a207249 */ /* 0x180fe2000120009d */
[----:B------:R-:W1:Y:S01]  /*5f90*/  MUFU.EX2 R19, R19 ;  /* 0x0000001300137308 */ /* 0x000e620000000800 */
[-CC-:B------:R-:W-:Y:S02]  /*5fa0*/  FFMA2 R106, R116.F32x2.HI_LO, R156.reuse.F32, R157.reuse.F32 ;  /* 0x0000009c746a7249 */ /* 0x180fe4000120009d */
[-CC-:B------:R-:W-:Y:S02]  /*5fb0*/  FFMA2 R108, R118.F32x2.HI_LO, R156.reuse.F32, R157.reuse.F32 ;  /* 0x0000009c766c7249 */ /* 0x180fe4000120009d */
[-CC-:B------:R-:W-:Y:S02]  /*5fc0*/  FFMA2 R110, R120.F32x2.HI_LO, R156.reuse.F32, R157.reuse.F32 ;  /* 0x0000009c786e7249 */ /* 0x180fe4000120009d */
[-CC-:B------:R-:W-:Y:S01]  /*5fd0*/  FFMA2 R112, R122.F32x2.HI_LO, R156.reuse.F32, R157.reuse.F32 ;  /* 0x0000009c7a707249 */ /* 0x180fe2000120009d */
[----:B------:R-:W-:Y:S01]  /*5fe0*/  MUFU.EX2 R26, R26 ;  /* 0x0000001a001a7308 */ /* 0x000fe20000000800 */
[----:B------:R-:W-:-:S02]  /*5ff0*/  FFMA2 R114, R124.F32x2.HI_LO, R156.F32, R157.F32 ;  /* 0x0000009c7c727249 */ /* 0x000fc4000120009d */
[-CC-:B------:R-:W-:Y:S02]  /*6000*/  FFMA2 R116, R126.F32x2.HI_LO, R156.reuse.F32, R157.reuse.F32 ;  /* 0x0000009c7e747249 */ /* 0x180fe4000120009d */
[-CC-:B------:R-:W-:Y:S02]  /*6010*/  FFMA2 R118, R128.F32x2.HI_LO, R156.reuse.F32, R157.reuse.F32 ;  /* 0x0000009c80767249 */ /* 0x180fe4000120009d */
[-CC-:B------:R-:W-:Y:S01]  /*6020*/  FFMA2 R120, R130.F32x2.HI_LO, R156.reuse.F32, R157.reuse.F32 ;  /* 0x0000009c82787249 */ /* 0x180fe2000120009d */
[----:B------:R-:W2:Y:S01]  /*6030*/  MUFU.EX2 R27, R27 ;  /* 0x0000001b001b7308 */ /* 0x000ea20000000800 */
[-CC-:B------:R-:W-:Y:S02]  /*6040*/  FFMA2 R80, R80.F32x2.HI_LO, R156.reuse.F32, R157.reuse.F32 ;  /* 0x0000009c50507249 */ /* 0x180fe4000120009d */
[-CC-:B------:R-:W-:Y:S02]  /*6050*/  FFMA2 R82, R82.F32x2.HI_LO, R156.reuse.F32, R157.reuse.F32 ;  /* 0x0000009c52527249 */ /* 0x180fe4000120009d */
[----:B------:R-:W-:-:S02]  /*6060*/  FFMA2 R122, R4.F32x2.HI_LO, R156.F32, R157.F32 ;  /* 0x0000009c047a7249 */ /* 0x000fc4000120009d */
[--C-:B------:R-:W-:Y:S01]  /*6070*/  FFMA2 R126, R8.F32x2.HI_LO, R156.F32, R157.reuse.F32 ;  /* 0x0000009c087e7249 */ /* 0x100fe2000120009d */
[----:B------:R-:W-:Y:S01]  /*6080*/  MUFU.EX2 R34, R34 ;  /* 0x0000002200227308 */ /* 0x000fe20000000800 */
[----:B-1----:R-:W-:Y:S01]  /*6090*/  F2FP.SATFINITE.E4M3.F32.PACK_AB_MERGE_C R8, R19, R18, RZ ;  /* 0x000000121308723e */ /* 0x002fe200048070ff */
[-CC-:B------:R-:W-:Y:S02]  /*60a0*/  FFMA2 R84, R84.F32x2.HI_LO, R156.reuse.F32, R157.reuse.F32 ;  /* 0x0000009c54547249 */ /* 0x180fe4000120009d */
[-CC-:B------:R-:W-:Y:S02]  /*60b0*/  FFMA2 R86, R86.F32x2.HI_LO, R156.reuse.F32, R157.reuse.F32 ;  /* 0x0000009c56567249 */ /* 0x180fe4000120009d */
[--C-:B------:R-:W-:Y:S02]  /*60c0*/  FFMA2 R88, R88.F32x2.HI_LO, R156.F32, R157.reuse.F32 ;  /* 0x0000009c58587249 */ /* 0x100fe4000120009d */
[----:B------:R-:W1:Y:S01]  /*60d0*/  MUFU.EX2 R35, R35 ;  /* 0x0000002300237308 */ /* 0x000e620000000800 */
[----:B--2---:R-:W-:Y:S01]  /*60e0*/  F2FP.SATFINITE.E4M3.F32.PACK_AB_MERGE_C R5, R27, R26, RZ ;  /* 0x0000001a1b05723e */ /* 0x004fe200048070ff */
[----:B------:R-:W-:-:S02]  /*60f0*/  FFMA2 R90, R90.F32x2.HI_LO, R156.F32, R157.F32 ;  /* 0x0000009c5a5a7249 */ /* 0x000fc4000120009d */
[-C--:B------:R-:W-:Y:S01]  /*6100*/  FFMA2 R128, R10.F32x2.HI_LO, R156.reuse.F32, R157.F32 ;  /* 0x0000009c0a807249 */ /* 0x080fe2000120009d */
[----:B------:R-:W-:Y:S01]  /*6110*/  PRMT R8, R8, 0x5410, R5 ;  /* 0x0000541008087816 */ /* 0x000fe20000000005 */
[-CC-:B------:R-:W-:Y:S02]  /*6120*/  FFMA2 R68, R68.F32x2.HI_LO, R156.reuse.F32, R157.reuse.F32 ;  /* 0x0000009c44447249 */ /* 0x180fe4000120009d */
[----:B------:R-:W-:Y:S01]  /*6130*/  MUFU.EX2 R100, R100 ;  /* 0x0000006400647308 */ /* 0x000fe20000000800 */
[-CC-:B------:R-:W-:Y:S02]  /*6140*/  FFMA2 R70, R70.F32x2.HI_LO, R156.reuse.F32, R157.reuse.F32 ;  /* 0x0000009c46467249 */ /* 0x180fe4000120009d */
[-CC-:B------:R-:W-:Y:S02]  /*6150*/  FFMA2 R92, R92.F32x2.HI_LO, R156.reuse.F32, R157.reuse.F32 ;  /* 0x0000009c5c5c7249 */ /* 0x180fe4000120009d */
[-CC-:B------:R-:W-:Y:S02]  /*6160*/  FFMA2 R94, R94.F32x2.HI_LO, R156.reuse.F32, R157.reuse.F32 ;  /* 0x0000009c5e5e7249 */ /* 0x180fe4000120009d */
[--C-:B------:R-:W-:Y:S01]  /*6170*/  FFMA2 R130, R12.F32x2.HI_LO, R156.F32, R157.reuse.F32 ;  /* 0x0000009c0c827249 */ /* 0x100fe2000120009d */
[----:B------:R-:W2:Y:S01]  /*6180*/  MUFU.EX2 R101, R101 ;  /* 0x0000006500657308 */ /* 0x000ea20000000800 */
[----:B-1----:R-:W-:Y:S01]  /*6190*/  F2FP.SATFINITE.E4M3.F32.PACK_AB_MERGE_C R10, R35, R34, RZ ;  /* 0x00000022230a723e */ /* 0x002fe200048070ff */
[----:B------:R-:W-:-:S02]  /*61a0*/  FFMA2 R72, R72.F32x2.HI_LO, R156.F32, R157.F32 ;  /* 0x0000009c48487249 */ /* 0x000fc4000120009d */
[-CC-:B------:R-:W-:Y:S02]  /*61b0*/  FFMA2 R74, R74.F32x2.HI_LO, R156.reuse.F32, R157.reuse.F32 ;  /* 0x0000009c4a4a7249 */ /* 0x180fe4000120009d */
[-CC-:B------:R-:W-:Y:S02]  /*61c0*/  FFMA2 R76, R76.F32x2.HI_LO, R156.reuse.F32, R157.reuse.F32 ;  /* 0x0000009c4c4c7249 */ /* 0x180fe4000120009d */
[----:B------:R-:W-:Y:S01]  /*61d0*/  MUFU.EX2 R102, R102 ;  /* 0x0000006600667308 */ /* 0x000fe20000000800 */
[-CC-:B------:R-:W-:Y:S02]  /*61e0*/  FFMA2 R78, R78.F32x2.HI_LO, R156.reuse.F32, R157.reuse.F32 ;  /* 0x0000009c4e4e7249 */ /* 0x180fe4000120009d */
[-CC-:B------:R-:W-:Y:S02]  /*61f0*/  FFMA2 R96, R96.F32x2.HI_LO, R156.reuse.F32, R157.reuse.F32 ;  /* 0x0000009c60607249 */ /* 0x180fe4000120009d */
[-CC-:B------:R-:W-:Y:S02]  /*6200*/  FFMA2 R98, R98.F32x2.HI_LO, R156.reuse.F32, R157.reuse.F32 ;  /* 0x0000009c62627249 */ /* 0x180fe4000120009d */
[--C-:B------:R-:W-:Y:S01]  /*6210*/  FFMA2 R124, R6.F32x2.HI_LO, R156.F32, R157.reuse.F32 ;  /* 0x0000009c067c7249 */ /* 0x100fe2000120009d */
        /* <DEDUP_REMOVED lines=24> */
[-CC-:B------:R-:W-:Y:S01]  /*63a0*/  FFMA2 R64, R64.F32x2.HI_LO, R156.reuse.F32, R157.reuse.F32 ;  /* 0x0000009c40407249 */ /* 0x180fe2000120009d */
        /* <DEDUP_REMOVED lines=13> */
[----:B------:R-:W-:Y:S02]  /*6480*/  FFMA2 R134, R134.F32x2.HI_LO, R156.F32, R157.F32 ;  /* 0x0000009c86867249 */ /* 0x000fe4000120009d */
[----:B------:R-:W-:Y:S02]  /*6490*/  FADD2 R18, R18.F32x2.HI_LO, R34.F32x2.HI_LO ;  /* 0x000000221212724b */ /* 0x000fe40000000000 */
[----:B------:R-:W-:Y:S02]  /*64a0*/  FADD2 R26, R26.F32x2.HI_LO, R100.F32x2.HI_LO ;  /* 0x000000641a1a724b */ /* 0x000fe40000000000 */
[----:B------:R-:W-:Y:S01]  /*64b0*/  FADD2 R18, R18.F32x2.HI_LO, R106.F32x2.HI_LO ;  /* 0x0000006a1212724b */ /* 0x000fe20000000000 */
[----:B------:R-:W1:Y:S01]  /*64c0*/  MUFU.EX2 R111, R111 ;  /* 0x0000006f006f7308 */ /* 0x000e620000000800 */
[----:B--2---:R-:W-:Y:S01]  /*64d0*/  F2FP.SATFINITE.E4M3.F32.PACK_AB_MERGE_C R5, R109, R108, RZ ;  /* 0x0000006c6d05723e */ /* 0x004fe200048070ff */
[----:B------:R-:W-:-:S03]  /*64e0*/  FADD2 R26, R26.F32x2.HI_LO, R108.F32x2.HI_LO ;  /* 0x0000006c1a1a724b */ /* 0x000fc60000000000 */
[----:B------:R-:W-:-:S03]  /*64f0*/  PRMT R12, R12, 0x5410, R5 ;  /* 0x000054100c0c7816 */ /* 0x000fc60000000005 */
[----:B------:R-:W-:Y:S08]  /*6500*/  MUFU.EX2 R112, R112 ;  /* 0x0000007000707308 */ /* 0x000ff00000000800 */
[----:B------:R-:W2:Y:S01]  /*6510*/  MUFU.EX2 R113, R113 ;  /* 0x0000007100717308 */ /* 0x000ea20000000800 */
[----:B-1----:R-:W-:-:S07]  /*6520*/  F2FP.SATFINITE.E4M3.F32.PACK_AB_MERGE_C R13, R111, R110, RZ ;  /* 0x0000006e6f0d723e */ /* 0x002fce00048070ff */
[----:B------:R-:W-:Y:S08]  /*6530*/  MUFU.EX2 R30, R30 ;  /* 0x0000001e001e7308 */ /* 0x000ff00000000800 */
[----:B------:R-:W1:Y:S01]  /*6540*/  MUFU.EX2 R31, R31 ;  /* 0x0000001f001f7308 */ /* 0x000e620000000800 */
[----:B--2---:R-:W-:-:S04]  /*6550*/  F2FP.SATFINITE.E4M3.F32.PACK_AB_MERGE_C R4, R113, R112, RZ ;  /* 0x000000707104723e */ /* 0x004fc800048070ff */
[----:B------:R-:W-:-:S03]  /*6560*/  PRMT R13, R13, 0x5410, R4 ;  /* 0x000054100d0d7816 */ /* 0x000fc60000000004 */
[----:B------:R-:W-:Y:S08]  /*6570*/  MUFU.EX2 R32, R32 ;  /* 0x0000002000207308 */ /* 0x000ff00000000800 */
[----:B------:R-:W2:Y:S01]  /*6580*/  MUFU.EX2 R33, R33 ;  /* 0x0000002100217308 */ /* 0x000ea20000000800 */
[C---:B-1----:R-:W-:Y:S01]  /*6590*/  F2FP.SATFINITE.E4M3.F32.PACK_AB_MERGE_C R9, R31.reuse, R30, RZ ;  /* 0x0000001e1f09723e */ /* 0x042fe200048070ff */
[----:B------:R-:W-:-:S04]  /*65a0*/  FADD2 R30, R30.F32x2.HI_LO, R102.F32x2.HI_LO ;  /* 0x000000661e1e724b */ /* 0x000fc80000000000 */
[----:B------:R-:W-:Y:S02]  /*65b0*/  FADD2 R30, R30.F32x2.HI_LO, R110.F32x2.HI_LO ;  /* 0x0000006e1e1e724b */ /* 0x000fe40000000000 */
[----:B------:R-:W-:Y:S08]  /*65c0*/  MUFU.EX2 R114, R114 ;  /* 0x0000007200727308 */ /* 0x000ff00000000800 */
[----:B------:R-:W1:Y:S01]  /*65d0*/  MUFU.EX2 R115, R115 ;  /* 0x0000007300737308 */ /* 0x000e620000000800 */
[C---:B--2---:R-:W-:Y:S01]  /*65e0*/  F2FP.SATFINITE.E4M3.F32.PACK_AB_MERGE_C R6, R33.reuse, R32, RZ ;  /* 0x000000202106723e */ /* 0x044fe200048070ff */
[----:B------:R-:W-:-:S03]  /*65f0*/  FADD2 R32, R32.F32x2.HI_LO, R104.F32x2.HI_LO ;  /* 0x000000682020724b */ /* 0x000fc60000000000 */
[----:B------:R-:W-:Y:S01]  /*6600*/  PRMT R9, R9, 0x5410, R6 ;  /* 0x0000541009097816 */ /* 0x000fe20000000006 */
[----:B------:R-:W-:Y:S02]  /*6610*/  FADD2 R32, R32.F32x2.HI_LO, R112.F32x2.HI_LO ;  /* 0x000000702020724b */ /* 0x000fe40000000000 */
[----:B------:R-:W-:Y:S08]  /*6620*/  MUFU.EX2 R116, R116 ;  /* 0x0000007400747308 */ /* 0x000ff00000000800 */
[----:B------:R-:W2:Y:S01]  /*6630*/  MUFU.EX2 R117, R117 ;  /* 0x0000007500757308 */ /* 0x000ea20000000800 */
[----:B-1----:R-:W-:Y:S01]  /*6640*/  F2FP.SATFINITE.E4M3.F32.PACK_AB_MERGE_C R14, R115, R114, RZ ;  /* 0x00000072730e723e */ /* 0x002fe200048070ff */
[----:B------:R-:W-:-:S06]  /*6650*/  FADD2 R18, R18.F32x2.HI_LO, R114.F32x2.HI_LO ;  /* 0x000000721212724b */ /* 0x000fcc0000000000 */
[----:B------:R-:W-:Y:S08]  /*6660*/  MUFU.EX2 R118, R118 ;  /* 0x0000007600767308 */ /* 0x000ff00000000800 */
[----:B------:R-:W1:Y:S01]  /*6670*/  MUFU.EX2 R119, R119 ;  /* 0x0000007700777308 */ /* 0x000e620000000800 */
[----:B--2---:R-:W-:Y:S01]  /*6680*/  F2FP.SATFINITE.E4M3.F32.PACK_AB_MERGE_C R5, R117, R116, RZ ;  /* 0x000000747505723e */ /* 0x004fe200048070ff */
[----:B------:R-:W-:-:S03]  /*6690*/  FADD2 R26, R26.F32x2.HI_LO, R116.F32x2.HI_LO ;  /* 0x000000741a1a724b */ /* 0x000fc60000000000 */
[----:B------:R-:W-:-:S03]  /*66a0*/  PRMT R14, R14, 0x5410, R5 ;  /* 0x000054100e0e7816 */ /* 0x000fc60000000005 */
        /* <DEDUP_REMOVED lines=9> */
[----:B------:R-:W-:Y:S01]  /*6740*/  MUFU.EX2 R82, R82 ;  /* 0x0000005200527308 */ /* 0x000fe20000000800 */
[----:B------:R2:W-:Y:S07]  /*6750*/  STTM.x8 tmem[UR5], R8 ;  /* 0x00000008000079ed */ /* 0x0005ee00081c0005 */
[----:B------:R-:W3:Y:S01]  /*6760*/  MUFU.EX2 R83, R83 ;  /* 0x0000005300537308 */ /* 0x000ee20000000800 */
[----:B-1----:R-:W-:-:S07]  /*6770*/  F2FP.SATFINITE.E4M3.F32.PACK_AB_MERGE_C R7, R81, R80, RZ ;  /* 0x000000505107723e */ /* 0x002fce00048070ff */
[----:B------:R-:W-:Y:S08]  /*6780*/  MUFU.EX2 R84, R84 ;  /* 0x0000005400547308 */ /* 0x000ff00000000800 */
[----:B------:R-:W2:Y:S01]  /*6790*/  MUFU.EX2 R85, R85 ;  /* 0x0000005500557308 */ /* 0x000ea20000000800 */
[----:B---3--:R-:W-:-:S04]  /*67a0*/  F2FP.SATFINITE.E4M3.F32.PACK_AB_MERGE_C R154, R83, R82, RZ ;  /* 0x00000052539a723e */ /* 0x008fc800048070ff */
[----:B------:R-:W-:Y:S02]  /*67b0*/  PRMT R7, R7, 0x5410, R154 ;  /* 0x0000541007077816 */ /* 0x000fe4000000009a */
[----:B------:R-:W-:Y:S01]  /*67c0*/  LOP3.LUT R154, R145, 0x48, RZ, 0xfc, !PT ;  /* 0x00000048919a7812 */ /* 0x000fe200078efcff */
[----:B------:R-:W-:Y:S03]  /*67d0*/  MUFU.EX2 R86, R86 ;  /* 0x0000005600567308 */ /* 0x000fe60000000800 */
[----:B------:R-:W-:-:S05]  /*67e0*/  R2UR UR5, R154 ;  /* 0x000000009a0572ca */ /* 0x000fca00000e0000 */
[----:B------:R-:W1:Y:S01]  /*67f0*/  MUFU.EX2 R87, R87 ;  /* 0x0000005700577308 */ /* 0x000e620000000800 */
[----:B--2---:R-:W-:-:S07]  /*6800*/  F2FP.SATFINITE.E4M3.F32.PACK_AB_MERGE_C R8, R85, R84, RZ ;  /* 0x000000545508723e */ /* 0x004fce00048070ff */
[----:B------:R-:W-:Y:S08]  /*6810*/  MUFU.EX2 R88, R88 ;  /* 0x0000005800587308 */ /* 0x000ff00000000800 */
[----:B------:R-:W2:Y:S01]  /*6820*/  MUFU.EX2 R89, R89 ;  /* 0x0000005900597308 */ /* 0x000ea20000000800 */
[----:B-1----:R-:W-:-:S04]  /*6830*/  F2FP.SATFINITE.E4M3.F32.PACK_AB_MERGE_C R11, R87, R86, RZ ;  /* 0x00000056570b723e */ /* 0x002fc800048070ff */
[----:B------:R-:W-:-:S03]  /*6840*/  PRMT R8, R8, 0x5410, R11 ;  /* 0x0000541008087816 */ /* 0x000fc6000000000b */
[----:B------:R-:W-:Y:S08]  /*6850*/  MUFU.EX2 R90, R90 ;  /* 0x0000005a005a7308 */ /* 0x000ff00000000800 */
        /* <DEDUP_REMOVED lines=8> */
[----:B--2---:R-:W-:Y:S01]  /*68e0*/  F2FP.SATFINITE.E4M3.F32.PACK_AB_MERGE_C R4, R69, R68, RZ ;  /* 0x000000444504723e */ /* 0x004fe200048070ff */
[----:B------:R-:W-:-:S06]  /*68f0*/  FADD2 R18, R18.F32x2.HI_LO, R68.F32x2.HI_LO ;  /* 0x000000441212724b */ /* 0x000fcc0000000000 */
[----:B------:R-:W-:Y:S08]  /*6900*/  MUFU.EX2 R92, R92 ;  /* 0x0000005c005c7308 */ /* 0x000ff00000000800 */
[----:B------:R-:W2:Y:S01]  /*6910*/  MUFU.EX2 R93, R93 ;  /* 0x0000005d005d7308 */ /* 0x000ea20000000800 */
[----:B-1----:R-:W-:Y:S01]  /*6920*/  F2FP.SATFINITE.E4M3.F32.PACK_AB_MERGE_C R5, R71, R70, RZ ;  /* 0x000000464705723e */ /* 0x002fe200048070ff */
[----:B------:R-:W-:-:S03]  /*6930*/  FADD2 R26, R26.F32x2.HI_LO, R70.F32x2.HI_LO ;  /* 0x000000461a1a724b */ /* 0x000fc60000000000 */
        /* <DEDUP_REMOVED lines=11> */
[----:B------:R-:W-:-:S04]  /*69f0*/  FADD2 R30, R30.F32x2.HI_LO, R72.F32x2.HI_LO ;  /* 0x000000481e1e724b */ /* 0x000fc80000000000 */
[----:B------:R-:W-:Y:S02]  /*6a00*/  FADD2 R30, R30.F32x2.HI_LO, R80.F32x2.HI_LO ;  /* 0x000000501e1e724b */ /* 0x000fe40000000000 */
[----:B------:R-:W-:Y:S02]  /*6a10*/  MUFU.EX2 R76, R76 ;  /* 0x0000004c004c7308 */ /* 0x000fe40000000800 */
[----:B------:R-:W-:-:S06]  /*6a20*/  FADD2 R30, R30.F32x2.HI_LO, R88.F32x2.HI_LO ;  /* 0x000000581e1e724b */ /* 0x000fcc0000000000 */
[----:B------:R-:W2:Y:S01]  /*6a30*/  MUFU.EX2 R77, R77 ;  /* 0x0000004d004d7308 */ /* 0x000ea20000000800 */
[----:B-1----:R-:W-:Y:S01]  /*6a40*/  F2FP.SATFINITE.E4M3.F32.PACK_AB_MERGE_C R158, R75, R74, RZ ;  /* 0x0000004a4b9e723e */ /* 0x002fe200048070ff */
[----:B------:R-:W-:-:S03]  /*6a50*/  FADD2 R32, R32.F32x2.HI_LO, R74.F32x2.HI_LO ;  /* 0x0000004a2020724b */ /* 0x000fc60000000000 */
[----:B------:R-:W-:Y:S01]  /*6a60*/  PRMT R5, R5, 0x5410, R158 ;  /* 0x0000541005057816 */ /* 0x000fe2000000009e */
[----:B------:R-:W-:Y:S02]  /*6a70*/  FADD2 R32, R32.F32x2.HI_LO, R82.F32x2.HI_LO ;  /* 0x000000522020724b */ /* 0x000fe40000000000 */
[----:B------:R-:W-:Y:S02]  /*6a80*/  MUFU.EX2 R78, R78 ;  /* 0x0000004e004e7308 */ /* 0x000fe40000000800 */
[----:B------:R-:W-:-:S06]  /*6a90*/  FADD2 R32, R32.F32x2.HI_LO, R90.F32x2.HI_LO ;  /* 0x0000005a2020724b */ /* 0x000fcc0000000000 */
        /* <DEDUP_REMOVED lines=10> */
[-CC-:B------:R-:W-:Y:S02]  /*6b40*/  FFMA2 R158, R150.F32x2.HI_LO, R156.reuse.F32, R157.reuse.F32 ;  /* 0x0000009c969e7249 */ /* 0x180fe4000120009d */
[----:B------:R-:W-:Y:S01]  /*6b50*/  MUFU.EX2 R98, R98 ;  /* 0x0000006200627308 */ /* 0x000fe20000000800 */
[----:B------:R-:W-:Y:S02]  /*6b60*/  FFMA2 R156, R142.F32x2.HI_LO, R156.F32, R157.F32 ;  /* 0x0000009c8e9c7249 */ /* 0x000fe4000120009d */
[----:B------:R-:W-:-:S04]  /*6b70*/  FADD2 R26, R26.F32x2.HI_LO, R86.F32x2.HI_LO ;  /* 0x000000561a1a724b */ /* 0x000fc80000000000 */
[----:B------:R-:W-:Y:S01]  /*6b80*/  FADD2 R26, R26.F32x2.HI_LO, R94.F32x2.HI_LO ;  /* 0x0000005e1a1a724b */ /* 0x000fe20000000000 */
        /* <DEDUP_REMOVED lines=8> */
[----:B------:R-:W-:Y:S01]  /*6c10*/  MUFU.EX2 R38, R38 ;  /* 0x0000002600267308 */ /* 0x000fe20000000800 */
[----:B------:R1:W-:Y:S07]  /*6c20*/  STTM.x8 tmem[UR5], R4 ;  /* 0x00000004000079ed */ /* 0x0003ee00081c0005 */
[----:B------:R-:W3:Y:S01]  /*6c30*/  MUFU.EX2 R39, R39 ;  /* 0x0000002700277308 */ /* 0x000ee20000000800 */
[----:B--2---:R-:W-:Y:S01]  /*6c40*/  F2FP.SATFINITE.E4M3.F32.PACK_AB_MERGE_C R150, R37, R36, RZ ;  /* 0x000000242596723e */ /* 0x004fe200048070ff */
[----:B------:R-:W-:-:S06]  /*6c50*/  FADD2 R18, R18.F32x2.HI_LO, R36.F32x2.HI_LO ;  /* 0x000000241212724b */ /* 0x000fcc0000000000 */
[----:B------:R-:W-:Y:S08]  /*6c60*/  MUFU.EX2 R44, R44 ;  /* 0x0000002c002c7308 */ /* 0x000ff00000000800 */
[----:B------:R-:W2:Y:S01]  /*6c70*/  MUFU.EX2 R45, R45 ;  /* 0x0000002d002d7308 */ /* 0x000ea20000000800 */
[----:B---3--:R-:W-:Y:S01]  /*6c80*/  F2FP.SATFINITE.E4M3.F32.PACK_AB_MERGE_C R151, R39, R38, RZ ;  /* 0x000000262797723e */ /* 0x008fe200048070ff */
[----:B------:R-:W-:-:S06]  /*6c90*/  FADD2 R26, R26.F32x2.HI_LO, R38.F32x2.HI_LO ;  /* 0x000000261a1a724b */ /* 0x000fcc0000000000 */
[----:B------:R-:W-:Y:S01]  /*6ca0*/  MUFU.EX2 R46, R46 ;  /* 0x0000002e002e7308 */ /* 0x000fe20000000800 */
[----:B-1----:R-:W-:-:S07]  /*6cb0*/  PRMT R8, R150, 0x5410, R151 ;  /* 0x0000541096087816 */ /* 0x002fce0000000097 */
[----:B------:R-:W1:Y:S01]  /*6cc0*/  MUFU.EX2 R47, R47 ;  /* 0x0000002f002f7308 */ /* 0x000e620000000800 */
[----:B--2---:R-:W-:Y:S01]  /*6cd0*/  F2FP.SATFINITE.E4M3.F32.PACK_AB_MERGE_C R12, R45, R44, RZ ;  /* 0x0000002c2d0c723e */ /* 0x004fe200048070ff */
[----:B------:R-:W-:Y:S01]  /*6ce0*/  FADD2 R18, R18.F32x2.HI_LO, R44.F32x2.HI_LO ;  /* 0x0000002c1212724b */ /* 0x000fe20000000000 */
[----:B------:R-:W-:-:S04]  /*6cf0*/  LOP3.LUT R150, R145, 0x50, RZ, 0xfc, !PT ;  /* 0x0000005091967812 */ /* 0x000fc800078efcff */
[----:B------:R-:W-:Y:S01]  /*6d00*/  R2UR UR5, R150 ;  /* 0x00000000960572ca */ /* 0x000fe200000e0000 */
[----:B------:R-:W-:Y:S08]  /*6d10*/  MUFU.EX2 R40, R40 ;  /* 0x0000002800287308 */ /* 0x000ff00000000800 */
[----:B------:R-:W2:Y:S01]  /*6d20*/  MUFU.EX2 R41, R41 ;  /* 0x0000002900297308 */ /* 0x000ea20000000800 */
[----:B-1----:R-:W-:Y:S01]  /*6d30*/  F2FP.SATFINITE.E4M3.F32.PACK_AB_MERGE_C R13, R47, R46, RZ ;  /* 0x0000002e2f0d723e */ /* 0x002fe200048070ff */
[----:B------:R-:W-:-:S03]  /*6d40*/  FADD2 R26, R26.F32x2.HI_LO, R46.F32x2.HI_LO ;  /* 0x0000002e1a1a724b */ /* 0x000fc60000000000 */
        /* <DEDUP_REMOVED lines=31> */
[----:B------:R-:W-:Y:S08]  /*6f40*/  MUFU.EX2 R60, R60 ;  /* 0x0000003c003c7308 */ /* 0x000ff00000000800 */
[----:B------:R-:W2:Y:S01]  /*6f50*/  MUFU.EX2 R61, R61 ;  /* 0x0000003d003d7308 */ /* 0x000ea20000000800 */
[----:B-1----:R-:W-:Y:S01]  /*6f60*/  F2FP.SATFINITE.E4M3.F32.PACK_AB_MERGE_C R6, R51, R50, RZ ;  /* 0x000000323306723e */ /* 0x002fe200048070ff */
[----:B------:R-:W-:-:S03]  /*6f70*/  FADD2 R32, R32.F32x2.HI_LO, R50.F32x2.HI_LO ;  /* 0x000000322020724b */ /* 0x000fc60000000000 */
[----:B------:R-:W-:Y:S01]  /*6f80*/  PRMT R11, R11, 0x5410, R6 ;  /* 0x000054100b0b7816 */ /* 0x000fe20000000006 */
[----:B------:R-:W-:Y:S02]  /*6f90*/  FADD2 R32, R32.F32x2.HI_LO, R58.F32x2.HI_LO ;  /* 0x0000003a2020724b */ /* 0x000fe40000000000 */
        /* <DEDUP_REMOVED lines=19> */
[----:B------:R1:W-:Y:S01]  /*70d0*/  STTM.x8 tmem[UR5], R8 ;  /* 0x00000008000079ed */ /* 0x0003e200081c0005 */
[----:B------:R-:W3:Y:S06]  /*70e0*/  FENCE.VIEW.ASYNC.T ;  /* 0x00000000000073c6 */ /* 0x000eec0000000200 */
[----:B------:R-:W4:Y:S01]  /*70f0*/  MUFU.EX2 R153, R153 ;  /* 0x0000009900997308 */ /* 0x000f220000000800 */
[----:B--2---:R-:W-:-:S07]  /*7100*/  F2FP.SATFINITE.E4M3.F32.PACK_AB_MERGE_C R6, R131, R130, RZ ;  /* 0x000000828306723e */ /* 0x004fce00048070ff */
[----:B------:R-:W-:Y:S08]  /*7110*/  MUFU.EX2 R20, R20 ;  /* 0x0000001400147308 */ /* 0x000ff00000000800 */
[----:B------:R-:W2:Y:S01]  /*7120*/  MUFU.EX2 R21, R21 ;  /* 0x0000001500157308 */ /* 0x000ea20000000800 */
[----:B----4-:R-:W-:-:S04]  /*7130*/  F2FP.SATFINITE.E4M3.F32.PACK_AB_MERGE_C R151, R153, R152, RZ ;  /* 0x000000989997723e */ /* 0x010fc800048070ff */
[----:B------:R-:W-:Y:S02]  /*7140*/  PRMT R6, R6, 0x5410, R151 ;  /* 0x0000541006067816 */ /* 0x000fe40000000097 */
[----:B------:R-:W-:Y:S01]  /*7150*/  LOP3.LUT R151, R145, 0x58, RZ, 0xfc, !PT ;  /* 0x0000005891977812 */ /* 0x000fe200078efcff */
[----:B------:R-:W-:Y:S03]  /*7160*/  MUFU.EX2 R22, R22 ;  /* 0x0000001600167308 */ /* 0x000fe60000000800 */
[----:B------:R-:W-:Y:S01]  /*7170*/  R2UR UR5, R151 ;  /* 0x00000000970572ca */ /* 0x000fe200000e0000 */
[----:B-1----:R-:W-:-:S04]  /*7180*/  IMAD.MOV.U32 R13, RZ, RZ, 0x1 ;  /* 0x00000001ff0d7424 */ /* 0x002fc800078e00ff */
[----:B------:R-:W1:Y:S01]  /*7190*/  MUFU.EX2 R23, R23 ;  /* 0x0000001700177308 */ /* 0x000e620000000800 */
[----:B--2---:R-:W-:Y:S01]  /*71a0*/  F2FP.SATFINITE.E4M3.F32.PACK_AB_MERGE_C R8, R21, R20, RZ ;  /* 0x000000141508723e */ /* 0x004fe200048070ff */
[----:B---3--:R5:W-:Y:S06]  /*71b0*/  SYNCS.ARRIVE.TRANS64.RED.ART0 RZ, [UR13], R13 ;  /* 0x0000000dffff79a7 */ /* 0x008bec000850040d */
        /* <DEDUP_REMOVED lines=24> */
[----:B------:R-:W-:Y:S02]  /*7340*/  PRMT R11, R11, 0x5410, R12 ;  /* 0x000054100b0b7816 */ /* 0x000fe4000000000c */
[----:B------:R-:W-:Y:S01]  /*7350*/  LOP3.LUT R12, R147, 0x1, RZ, 0x3c, !PT ;  /* 0x00000001930c7812 */ /* 0x000fe200078e3cff */
[----:B------:R-:W-:Y:S04]  /*7360*/  MUFU.EX2 R124, R124 ;  /* 0x0000007c007c7308 */ /* 0x000fe80000000800 */
[----:B------:R-:W-:-:S04]  /*7370*/  IMAD.U32 R12, R12, -0x80000000, RZ ;  /* 0x800000000c0c7824 */ /* 0x000fc800078e00ff */
[----:B------:R-:W1:Y:S01]  /*7380*/  MUFU.EX2 R125, R125 ;  /* 0x0000007d007d7308 */ /* 0x000e620000000800 */
[----:B--2---:R-:W-:Y:S01]  /*7390*/  F2FP.SATFINITE.E4M3.F32.PACK_AB_MERGE_C R4, R123, R122, RZ ;  /* 0x0000007a7b04723e */ /* 0x004fe200048070ff */
[----:B------:R-:W-:-:S04]  /*73a0*/  FADD2 R18, R18.F32x2.HI_LO, R122.F32x2.HI_LO ;  /* 0x0000007a1212724b */ /* 0x000fc80000000000 */
[----:B------:R-:W-:Y:S02]  /*73b0*/  FADD2 R18, R18.F32x2.HI_LO, R130.F32x2.HI_LO ;  /* 0x000000821212724b */ /* 0x000fe40000000000 */
[----:B------:R-:W-:Y:S02]  /*73c0*/  MUFU.EX2 R126, R126 ;  /* 0x0000007e007e7308 */ /* 0x000fe40000000800 */
[----:B------:R-:W-:-:S04]  /*73d0*/  FADD2 R18, R18.F32x2.HI_LO, R20.F32x2.HI_LO ;  /* 0x000000141212724b */ /* 0x000fc80000000000 */
[----:B------:R-:W-:Y:S02]  /*73e0*/  FADD2 R18, R18.F32x2.HI_LO, R28.F32x2.HI_LO ;  /* 0x0000001c1212724b */ /* 0x000fe40000000000 */
[----:B------:R-:W2:Y:S01]  /*73f0*/  MUFU.EX2 R127, R127 ;  /* 0x0000007f007f7308 */ /* 0x000ea20000000800 */
[----:B-1----:R-:W-:Y:S01]  /*7400*/  F2FP.SATFINITE.E4M3.F32.PACK_AB_MERGE_C R161, R125, R124, RZ ;  /* 0x0000007c7da1723e */ /* 0x002fe200048070ff */
[----:B------:R-:W-:-:S03]  /*7410*/  FADD2 R26, R26.F32x2.HI_LO, R124.F32x2.HI_LO ;  /* 0x0000007c1a1a724b */ /* 0x000fc60000000000 */
[----:B------:R-:W-:Y:S01]  /*7420*/  PRMT R4, R4, 0x5410, R161 ;  /* 0x0000541004047816 */ /* 0x000fe200000000a1 */
[----:B------:R-:W-:Y:S02]  /*7430*/  FADD2 R26, R26.F32x2.HI_LO, R152.F32x2.HI_LO ;  /* 0x000000981a1a724b */ /* 0x000fe40000000000 */
[----:B------:R-:W-:Y:S02]  /*7440*/  MUFU.EX2 R128, R128 ;  /* 0x0000008000807308 */ /* 0x000fe40000000800 */
[----:B------:R-:W-:-:S04]  /*7450*/  FADD2 R26, R26.F32x2.HI_LO, R22.F32x2.HI_LO ;  /* 0x000000161a1a724b */ /* 0x000fc80000000000 */
[----:B------:R-:W-:Y:S02]  /*7460*/  FADD2 R26, R26.F32x2.HI_LO, R138.F32x2.HI_LO ;  /* 0x0000008a1a1a724b */ /* 0x000fe40000000000 */
[----:B------:R-:W1:Y:S01]  /*7470*/  MUFU.EX2 R129, R129 ;  /* 0x0000008100817308 */ /* 0x000e620000000800 */
[----:B--2---:R-:W-:Y:S01]  /*7480*/  F2FP.SATFINITE.E4M3.F32.PACK_AB_MERGE_C R5, R127, R126, RZ ;  /* 0x0000007e7f05723e */ /* 0x004fe200048070ff */
[----:B------:R-:W-:Y:S02]  /*7490*/  FADD2 R30, R30.F32x2.HI_LO, R126.F32x2.HI_LO ;  /* 0x0000007e1e1e724b */ /* 0x000fe40000000000 */
[----:B------:R-:W-:-:S04]  /*74a0*/  FADD2 R18, R18.F32x2.HI_LO, R26.F32x2.HI_LO ;  /* 0x0000001a1212724b */ /* 0x000fc80000000000 */
        /* <DEDUP_REMOVED lines=8> */
[----:B------:R-:W-:-:S04]  /*7530*/  FADD2 R30, R30.F32x2.HI_LO, R16.F32x2.HI_LO ;  /* 0x000000101e1e724b */ /* 0x000fc80000000000 */
[----:B------:R-:W-:-:S04]  /*7540*/  FADD2 R30, R30.F32x2.HI_LO, R24.F32x2.HI_LO ;  /* 0x000000181e1e724b */ /* 0x000fc80000000000 */
[----:B------:R-:W-:Y:S01]  /*7550*/  FADD2 R30, R30.F32x2.HI_LO, R142.F32x2.HI_LO ;  /* 0x0000008e1e1e724b */ /* 0x000fe20000000000 */
[----:B-1----:R-:W-:Y:S01]  /*7560*/  F2FP.SATFINITE.E4M3.F32.PACK_AB_MERGE_C R158, R135, R134, RZ ;  /* 0x00000086879e723e */ /* 0x002fe200048070ff */
[----:B------:R-:W-:-:S03]  /*7570*/  FADD2 R32, R32.F32x2.HI_LO, R134.F32x2.HI_LO ;  /* 0x000000862020724b */ /* 0x000fc60000000000 */
[----:B------:R-:W-:Y:S01]  /*7580*/  PRMT R7, R7, 0x5410, R158 ;  /* 0x0000541007077816 */ /* 0x000fe2000000009e */
[----:B------:R-:W-:-:S03]  /*7590*/  FADD2 R32, R32.F32x2.HI_LO, R132.F32x2.HI_LO ;  /* 0x000000842020724b */ /* 0x000fc60000000000 */
[----:B------:R5:W-:Y:S01]  /*75a0*/  STTM.x8 tmem[UR5], R4 ;  /* 0x00000004000079ed */ /* 0x000be200081c0005 */
[----:B------:R-:W1:Y:S02]  /*75b0*/  FENCE.VIEW.ASYNC.T ;  /* 0x00000000000073c6 */ /* 0x000e640000000200 */
[----:B-1----:R-:W-:Y:S01]  /*75c0*/  NOP ;  /* 0x0000000000007918 */ /* 0x002fe20000000000 */
[----:B------:R5:W-:Y:S01]  /*75d0*/  @P0 SYNCS.ARRIVE.TRANS64.RED.ART0 RZ, [UR12], R13 ;  /* 0x0000000dffff09a7 */ /* 0x000be2000850040c */
[----:B------:R-:W-:-:S04]  /*75e0*/  FADD2 R32, R32.F32x2.HI_LO, R156.F32x2.HI_LO ;  /* 0x0000009c2020724b */ /* 0x000fc80000000000 */
[----:B------:R-:W-:Y:S01]  /*75f0*/  FADD2 R30, R30.F32x2.HI_LO, R32.F32x2.HI_LO ;  /* 0x000000201e1e724b */ /* 0x000fe20000000000 */
[----:B------:R-:W1:Y:S03]  /*7600*/  SYNCS.PHASECHK.TRANS64.TRYWAIT P0, [UR9+0x388], R12 ;  /* 0x0003880cff0075a7 */ /* 0x000e660008001109 */
[----:B------:R-:W-:Y:S01]  /*7610*/  FADD2 R18, R18.F32x2.HI_LO, R30.F32x2.HI_LO ;  /* 0x0000001e1212724b */ /* 0x000fe20000000000 */
[----:B-1---5:R-:W-:Y:S06]  /*7620*/  @!P0 BRA `(.L_x_68) ;  /* 0x0000004000e08947 */ /* 0x022fec0003800000 */
.L_x_136:
[----:B------:R-:W-:Y:S01]  /*7630*/  FADD R160, R18, R19 ;  /* 0x0000001312a07221 */ /* 0x000fe20000000000 */
[----:B------:R-:W-:Y:S01]  /*7640*/  LOP3.LUT R146, R146, 0x1, RZ, 0x3c, !PT ;  /* 0x0000000192927812 */ /* 0x000fe200078e3cff */
[----:B------:R-:W-:Y:S06]  /*7650*/  BRA.U !UP0, `(.L_x_69) ;  /* 0x0000002108687547 */ /* 0x000fec000b800000 */
[----:B------:R-:W-:Y:S01]  /*7660*/  MOV R162, R155 ;  /* 0x0000009b00a27202 */ /* 0x000fe20000000f00 */
[----:B------:R-:W-:Y:S01]  /*7670*/  UMOV UR17, URZ ;  /* 0x000000ff00117c82 */ /* 0x000fe20008000000 */
.L_x_72:
[----:B------:R-:W-:Y:S02]  /*7680*/  SHF.L.U32 R6, R146, 0x1f, RZ ;  /* 0x0000001f92067819 */ /* 0x000fe400000006ff */
[----:B------:R-:W-:Y:S02]  /*7690*/  R2UR UR5, R145 ;  /* 0x00000000910572ca */ /* 0x000fe400000e0000 */
[----:B------:R-:W2:Y:S02]  /*76a0*/  SYNCS.PHASECHK.TRANS64.TRYWAIT P0, [UR9+0x350], R6 ;  /* 0x00035006ff0075a7 */ /* 0x000ea40008001109 */
[----:B-12---:R-:W-:Y:S11]  /*76b0*/  @!P0 BRA `(.L_x_70) ;  /* 0x0000004000d88947 */ /* 0x006ff60003800000 */
.L_x_138:
[----:B------:R-:W2:Y:S01]  /*76c0*/  LDTM.x32 R100, tmem[UR5] ;  /* 0x00000005006479ee */ /* 0x000ea200082c0000 */
[----:B------:R-:W-:Y:S01]  /*76d0*/  R2UR UR5, R144 ;  /* 0x00000000900572ca */ /* 0x000fe200000e0000 */
[----:B------:R-:W3:Y:S01]  /*76e0*/  LDC R161, c[0x0][0x600] ;  /* 0x00018000ffa17b82 */ /* 0x000ee20000000800 */
[----:B------:R-:W-:Y:S01]  /*76f0*/  R2UR UR7, R148 ;  /* 0x00000000940772ca */ /* 0x000fe200000e0000 */
[----:B------:R-:W-:-:S10]  /*7700*/  IMAD.MOV.U32 R165, RZ, RZ, 0x3d9df09d ;  /* 0x3d9df09dffa57424 */ /* 0x000fd400078e00ff */
[----:B------:R-:W4:Y:S01]  /*7710*/  LDTM.x32 R68, tmem[UR5] ;  /* 0x00000005004479ee */ /* 0x000f2200082c0000 */
[----:B------:R-:W-:Y:S01]  /*7720*/  R2UR UR5, R149 ;  /* 0x00000000950572ca */ /* 0x000fe200000e0000 */
[----:B------:R-:W5:Y:S01]  /*7730*/  LDTM.x32 R36, tmem[UR7] ;  /* 0x00000007002479ee */ /* 0x000f6200082c0000 */
[----:B--2---:R-:W-:Y:S02]  /*7740*/  FMNMX3 R133, R162, R100, R101, !PT ;  /* 0x00000064a2857276 */ /* 0x004fe40007800065 */
[----:B------:R-:W-:Y:S02]  /*7750*/  FMNMX R132, R102, R103, !PT ;  /* 0x0000006766847209 */ /* 0x000fe40007800000 */
[----:B------:R-:W-:-:S07]  /*7760*/  FMNMX R135, R104, R105, !PT ;  /* 0x0000006968877209 */ /* 0x000fce0007800000 */
[----:B-1----:R-:W1:Y:S01]  /*7770*/  LDTM.x32 R4, tmem[UR5] ;  /* 0x00000005000479ee */ /* 0x002e6200082c0000 */
[----:B------:R-:W-:Y:S02]  /*7780*/  FMNMX R134, R106, R107, !PT ;  /* 0x0000006b6a867209 */ /* 0x000fe40007800000 */
        /* <DEDUP_REMOVED lines=10> */
[----:B----4-:R-:W-:-:S02]  /*7830*/  FMNMX3 R133, R133, R68, R69, !PT ;  /* 0x0000004485857276 */ /* 0x010fc40007800045 */
        /* <DEDUP_REMOVED lines=15> */
[----:B-----5:R-:W-:Y:S02]  /*7930*/  FMNMX3 R133, R133, R36, R37, !PT ;  /* 0x0000002485857276 */ /* 0x020fe40007800025 */
        /* <DEDUP_REMOVED lines=15> */
[----:B-1----:R-:W-:Y:S02]  /*7a30*/  FMNMX3 R133, R133, R4, R5, !PT ;  /* 0x0000000485857276 */ /* 0x002fe40007800005 */
        /* <DEDUP_REMOVED lines=15> */
[----:B------:R-:W-:-:S02]  /*7b30*/  FMNMX R132, R133, R132, !PT ;  /* 0x0000008485847209 */ /* 0x000fc40007800000 */
[----:B------:R-:W-:Y:S02]  /*7b40*/  FMNMX3 R135, R135, R32, R33, !PT ;  /* 0x0000002087877276 */ /* 0x000fe40007800021 */
[----:B------:R-:W-:Y:S02]  /*7b50*/  FMNMX3 R134, R134, R34, R35, !PT ;  /* 0x0000002286867276 */ /* 0x000fe40007800023 */
[----:B------:R-:W-:Y:S02]  /*7b60*/  R2UR UR5, R148 ;  /* 0x00000000940572ca */ /* 0x000fe400000e0000 */
[----:B------:R-:W-:-:S04]  /*7b70*/  FMNMX3 R155, R132, R135, R134, !PT ;  /* 0x00000087849b7276 */ /* 0x000fc80007800086 */
[----:B------:R-:W-:-:S04]  /*7b80*/  FSETP.NEU.AND P0, PT, R155, -INF , PT ;  /* 0xff8000009b00780b */ /* 0x000fc80003f0d000 */
[----:B------:R-:W-:Y:S02]  /*7b90*/  FSEL R133, R155, RZ, P0 ;  /* 0x000000ff9b857208 */ /* 0x000fe40000000000 */
[----:B------:R-:W-:-:S03]  /*7ba0*/  ELECT P0, URZ, PT ;  /* 0x0000000000ff782f */ /* 0x000fc60003800000 */
[----:B------:R-:W-:-:S04]  /*7bb0*/  FADD R132, -R133, R162 ;  /* 0x000000a285847221 */ /* 0x000fc80000000100 */
[----:B---3--:R-:W-:-:S05]  /*7bc0*/  FMUL R163, R132, R161 ;  /* 0x000000a184a37220 */ /* 0x008fca0000400000 */
[----:B------:R-:W-:Y:S02]  /*7bd0*/  FSETP.GE.AND P1, PT, R163, -4, PT ;  /* 0xc0800000a300780b */ /* 0x000fe40003f26000 */
[----:B------:R-:W1:Y:S02]  /*7be0*/  MUFU.EX2 R163, R163 ;  /* 0x000000a300a37308 */ /* 0x000e640000000800 */
[C---:B------:R-:W-:Y:S02]  /*7bf0*/  FSEL R164, R162.reuse, R133, P1 ;  /* 0x00000085a2a47208 */ /* 0x040fe40000800000 */
[----:B------:R-:W-:-:S03]  /*7c00*/  FSEL R155, R162, R155, P1 ;  /* 0x0000009ba29b7208 */ /* 0x000fc60000800000 */
[----:B------:R-:W-:-:S04]  /*7c10*/  FFMA R164, -R164, R161, 8 ;  /* 0x41000000a4a47423 */ /* 0x000fc800000001a1 */
[-CC-:B------:R-:W-:Y:S02]  /*7c20*/  FFMA2 R132, R100.F32x2.HI_LO, R161.reuse.F32, R164.reuse.F32 ;  /* 0x000000a164847249 */ /* 0x180fe400012000a4 */
[-CC-:B------:R-:W-:Y:S02]  /*7c30*/  FFMA2 R134, R102.F32x2.HI_LO, R161.reuse.F32, R164.reuse.F32 ;  /* 0x000000a166867249 */ /* 0x180fe400012000a4 */
[-CC-:B------:R-:W-:Y:S02]  /*7c40*/  FFMA2 R138, R104.F32x2.HI_LO, R161.reuse.F32, R164.reuse.F32 ;  /* 0x000000a1688a7249 */ /* 0x180fe400012000a4 */
[----:B------:R-:W-:Y:S02]  /*7c50*/  IMAD.SHL.U32 R104, R2, 0x4, RZ ;  /* 0x0000000402687824 */ /* 0x000fe400078e00ff */
[-CC-:B------:R-:W-:Y:S01]  /*7c60*/  FFMA2 R142, R106.F32x2.HI_LO, R161.reuse.F32, R164.reuse.F32 ;  /* 0x000000a16a8e7249 */ /* 0x180fe200012000a4 */
[----:B------:R-:W-:Y:S01]  /*7c70*/  MUFU.EX2 R132, R132 ;  /* 0x0000008400847308 */ /* 0x000fe20000000800 */
[-CC-:B------:R-:W-:Y:S01]  /*7c80*/  FFMA2 R108, R108.F32x2.HI_LO, R161.reuse.F32, R164.reuse.F32 ;  /* 0x000000a16c6c7249 */ /* 0x180fe200012000a4 */
[----:B-1----:R-:W-:Y:S01]  /*7c90*/  FSEL R163, R163, 1, !P1 ;  /* 0x3f800000a3a37808 */ /* 0x002fe20004800000 */
[-CC-:B------:R-:W-:Y:S01]  /*7ca0*/  FFMA2 R110, R110.F32x2.HI_LO, R161.reuse.F32, R164.reuse.F32 ;  /* 0x000000a16e6e7249 */ /* 0x180fe200012000a4 */
[----:B------:R-:W-:Y:S01]  /*7cb0*/  LOP3.LUT R104, R104, 0x1fc, RZ, 0xc0, !PT ;  /* 0x000001fc68687812 */ /* 0x000fe200078ec0ff */
[----:B------:R-:W-:-:S02]  /*7cc0*/  FFMA2 R112, R112.F32x2.HI_LO, R161.F32, R164.F32 ;  /* 0x000000a170707249 */ /* 0x000fc400012000a4 */
[-CC-:B------:R-:W-:Y:S01]  /*7cd0*/  FFMA2 R114, R114.F32x2.HI_LO, R161.reuse.F32, R164.reuse.F32 ;  /* 0x000000a172727249 */ /* 0x180fe200012000a4 */
[----:B------:R-:W1:Y:S01]  /*7ce0*/  MUFU.EX2 R133, R133 ;  /* 0x0000008500857308 */ /* 0x000e620000000800 */
[-CC-:B------:R-:W-:Y:S01]  /*7cf0*/  FFMA2 R116, R116.F32x2.HI_LO, R161.reuse.F32, R164.reuse.F32 ;  /* 0x000000a174747249 */ /* 0x180fe200012000a4 */
[----:B------:R2:W-:Y:S01]  /*7d00*/  STS [R104+UR9+0x3cc], R163 ;  /* 0x0003cca368007988 */ /* 0x0005e20008000809 */
        /* <DEDUP_REMOVED lines=8> */
[----:B------:R-:W3:Y:S01]  /*7d90*/  MUFU.EX2 R135, R135 ;  /* 0x0000008700877308 */ /* 0x000ee20000000800 */
[----:B-1----:R-:W-:Y:S01]  /*7da0*/  F2FP.SATFINITE.E4M3.F32.PACK_AB_MERGE_C R100, R133, R132, RZ ;  /* 0x000000848564723e */ /* 0x002fe200048070ff */
[-CC-:B------:R-:W-:Y:S02]  /*7db0*/  FFMA2 R96, R96.F32x2.HI_LO, R161.reuse.F32, R164.reuse.F32 ;  /* 0x000000a160607249 */ /* 0x180fe400012000a4 */
[-CC-:B------:R-:W-:Y:S02]  /*7dc0*/  FFMA2 R80, R80.F32x2.HI_LO, R161.reuse.F32, R164.reuse.F32 ;  /* 0x000000a150507249 */ /* 0x180fe400012000a4 */
[-CC-:B------:R-:W-:Y:S01]  /*7dd0*/  FFMA2 R76, R76.F32x2.HI_LO, R161.reuse.F32, R164.reuse.F32 ;  /* 0x000000a14c4c7249 */ /* 0x180fe200012000a4 */
[----:B------:R-:W-:Y:S01]  /*7de0*/  FMNMX R96, R96, -127, !PT ;  /* 0xc2fe000060607809 */ /* 0x000fe20007800000 */
[----:B------:R-:W-:Y:S01]  /*7df0*/  MUFU.EX2 R138, R138 ;  /* 0x0000008a008a7308 */ /* 0x000fe20000000800 */
[----:B------:R-:W-:Y:S01]  /*7e00*/  FMNMX R97, R97, -127, !PT ;  /* 0xc2fe000061617809 */ /* 0x000fe20007800000 */
[-CC-:B------:R-:W-:Y:S01]  /*7e10*/  FFMA2 R78, R78.F32x2.HI_LO, R161.reuse.F32, R164.reuse.F32 ;  /* 0x000000a14e4e7249 */ /* 0x180fe200012000a4 */
[----:B------:R-:W-:Y:S01]  /*7e20*/  FMNMX R80, R80, -127, !PT ;  /* 0xc2fe000050507809 */ /* 0x000fe20007800000 */
[-CC-:B------:R-:W-:Y:S01]  /*7e30*/  FFMA2 R84, R84.F32x2.HI_LO, R161.reuse.F32, R164.reuse.F32 ;  /* 0x000000a154547249 */ /* 0x180fe200012000a4 */
[----:B------:R-:W-:Y:S01]  /*7e40*/  FMNMX R81, R81, -127, !PT ;  /* 0xc2fe000051517809 */ /* 0x000fe20007800000 */
[----:B------:R-:W-:-:S02]  /*7e50*/  FFMA2 R86, R86.F32x2.HI_LO, R161.F32, R164.F32 ;  /* 0x000000a156567249 */ /* 0x000fc400012000a4 */
[----:B------:R-:W1:Y:S01]  /*7e60*/  MUFU.EX2 R139, R139 ;  /* 0x0000008b008b7308 */ /* 0x000e620000000800 */
[----:B---3--:R-:W-:Y:S01]  /*7e70*/  F2FP.SATFINITE.E4M3.F32.PACK_AB_MERGE_C R101, R135, R134, RZ ;  /* 0x000000868765723e */ /* 0x008fe200048070ff */
[-CC-:B------:R-:W-:Y:S02]  /*7e80*/  FFMA2 R88, R88.F32x2.HI_LO, R161.reuse.F32, R164.reuse.F32 ;  /* 0x000000a158587249 */ /* 0x180fe400012000a4 */
[-CC-:B------:R-:W-:Y:S01]  /*7e90*/  FFMA2 R90, R90.F32x2.HI_LO, R161.reuse.F32, R164.reuse.F32 ;  /* 0x000000a15a5a7249 */ /* 0x180fe200012000a4 */
[----:B------:R-:W-:Y:S01]  /*7ea0*/  PRMT R100, R100, 0x5410, R101 ;  /* 0x0000541064647816 */ /* 0x000fe20000000065 */
[-CC-:B------:R-:W-:Y:S02]  /*7eb0*/  FFMA2 R94, R94.F32x2.HI_LO, R161.reuse.F32, R164.reuse.F32 ;  /* 0x000000a15e5e7249 */ /* 0x180fe400012000a4 */
[----:B------:R-:W-:Y:S01]  /*7ec0*/  MUFU.EX2 R142, R142 ;  /* 0x0000008e008e7308 */ /* 0x000fe20000000800 */
[-CC-:B------:R-:W-:Y:S02]  /*7ed0*/  FFMA2 R64, R64.F32x2.HI_LO, R161.reuse.F32, R164.reuse.F32 ;  /* 0x000000a140407249 */ /* 0x180fe400012000a4 */
[----:B------:R-:W-:-:S02]  /*7ee0*/  FFMA2 R48, R48.F32x2.HI_LO, R161.F32, R164.F32 ;  /* 0x000000a130307249 */ /* 0x000fc400012000a4 */
[-CC-:B------:R-:W-:Y:S01]  /*7ef0*/  FFMA2 R44, R44.F32x2.HI_LO, R161.reuse.F32, R164.reuse.F32 ;  /* 0x000000a12c2c7249 */ /* 0x180fe200012000a4 */
[----:B------:R-:W-:Y:S01]  /*7f00*/  FMNMX R64, R64, -127, !PT ;  /* 0xc2fe000040407809 */ /* 0x000fe20007800000 */
[-CC-:B------:R-:W-:Y:S01]  /*7f10*/  FFMA2 R46, R46.F32x2.HI_LO, R161.reuse.F32, R164.reuse.F32 ;  /* 0x000000a12e2e7249 */ /* 0x180fe200012000a4 */
[----:B------:R-:W3:Y:S01]  /*7f20*/  MUFU.EX2 R143, R143 ;  /* 0x0000008f008f7308 */ /* 0x000ee20000000800 */
[----:B-1----:R-:W-:Y:S01]  /*7f30*/  F2FP.SATFINITE.E4M3.F32.PACK_AB_MERGE_C R101, R139, R138, RZ ;  /* 0x0000008a8b65723e */ /* 0x002fe200048070ff */
[-CC-:B------:R-:W-:Y:S01]  /*7f40*/  FFMA2 R52, R52.F32x2.HI_LO, R161.reuse.F32, R164.reuse.F32 ;  /* 0x000000a134347249 */ /* 0x180fe200012000a4 */
[----:B------:R-:W-:Y:S01]  /*7f50*/  FMNMX R65, R65, -127, !PT ;  /* 0xc2fe000041417809 */ /* 0x000fe20007800000 */
[-CC-:B------:R-:W-:Y:S01]  /*7f60*/  FFMA2 R54, R54.F32x2.HI_LO, R161.reuse.F32, R164.reuse.F32 ;  /* 0x000000a136367249 */ /* 0x180fe200012000a4 */
[----:B------:R-:W-:Y:S01]  /*7f70*/  FMNMX R48, R48, -127, !PT ;  /* 0xc2fe000030307809 */ /* 0x000fe20007800000 */
[-CC-:B------:R-:W-:Y:S01]  /*7f80*/  FFMA2 R56, R56.F32x2.HI_LO, R161.reuse.F32, R164.reuse.F32 ;  /* 0x000000a138387249 */ /* 0x180fe200012000a4 */
[----:B------:R-:W-:Y:S01]  /*7f90*/  FMNMX R49, R49, -127, !PT ;  /* 0xc2fe000031317809 */ /* 0x000fe20007800000 */
[----:B------:R-:W-:Y:S01]  /*7fa0*/  MUFU.EX2 R108, R108 ;  /* 0x0000006c006c7308 */ /* 0x000fe20000000800 */
[----:B------:R-:W-:-:S02]  /*7fb0*/  FFMA2 R58, R58.F32x2.HI_LO, R161.F32, R164.F32 ;  /* 0x000000a13a3a7249 */ /* 0x000fc400012000a4 */
[-CC-:B------:R-:W-:Y:S02]  /*7fc0*/  FFMA2 R60, R60.F32x2.HI_LO, R161.reuse.F32, R164.reuse.F32 ;  /* 0x000000a13c3c7249 */ /* 0x180fe400012000a4 */
[-CC-:B------:R-:W-:Y:S02]  /*7fd0*/  FFMA2 R62, R62.F32x2.HI_LO, R161.reuse.F32, R164.reuse.F32 ;  /* 0x000000a13e3e7249 */ /* 0x180fe400012000a4 */
[-CC-:B------:R-:W-:Y:S01]  /*7fe0*/  FFMA2 R10, R10.F32x2.HI_LO, R161.reuse.F32, R164.reuse.F32 ;  /* 0x000000a10a0a7249 */ /* 0x180fe200012000a4 */
[----:B------:R-:W1:Y:S01]  /*7ff0*/  MUFU.EX2 R109, R109 ;  /* 0x0000006d006d7308 */ /* 0x000e620000000800 */
[----:B---3--:R-:W-:Y:S01]  /*8000*/  F2FP.SATFINITE.E4M3.F32.PACK_AB_MERGE_C R102, R143, R142, RZ ;  /* 0x0000008e8f66723e */ /* 0x008fe200048070ff */
[-CC-:B------:R-:W-:Y:S02]  /*8010*/  FFMA2 R12, R12.F32x2.HI_LO, R161.reuse.F32, R164.reuse.F32 ;  /* 0x000000a10c0c7249 */ /* 0x180fe400012000a4 */
[-C--:B------:R-:W-:Y:S01]  /*8020*/  FFMA2 R14, R14.F32x2.HI_LO, R161.reuse.F32, R164.F32 ;  /* 0x000000a10e0e7249 */ /* 0x080fe200012000a4 */
[----:B------:R-:W-:Y:S01]  /*8030*/  PRMT R101, R101, 0x5410, R102 ;  /* 0x0000541065657816 */ /* 0x000fe20000000066 */
[----:B------:R-:W-:-:S02]  /*8040*/  FFMA2 R16, R16.F32x2.HI_LO, R161.F32, R164.F32 ;  /* 0x000000a110107249 */ /* 0x000fc400012000a4 */
[----:B------:R-:W-:Y:S01]  /*8050*/  MUFU.EX2 R110, R110 ;  /* 0x0000006e006e7308 */ /* 0x000fe20000000800 */
[-CC-:B------:R-:W-:Y:S02]  /*8060*/  FFMA2 R18, R18.F32x2.HI_LO, R161.reuse.F32, R164.reuse.F32 ;  /* 0x000000a112127249 */ /* 0x180fe400012000a4 */
[-CC-:B------:R-:W-:Y:S02]  /*8070*/  FFMA2 R20, R20.F32x2.HI_LO, R161.reuse.F32, R164.reuse.F32 ;  /* 0x000000a114147249 */ /* 0x180fe400012000a4 */
[-CC-:B------:R-:W-:Y:S02]  /*8080*/  FFMA2 R22, R22.F32x2.HI_LO, R161.reuse.F32, R164.reuse.F32 ;  /* 0x000000a116167249 */ /* 0x180fe400012000a4 */
[-CC-:B------:R-:W-:Y:S01]  /*8090*/  FFMA2 R24, R24.F32x2.HI_LO, R161.reuse.F32, R164.reuse.F32 ;  /* 0x000000a118187249 */ /* 0x180fe200012000a4 */
[----:B------:R-:W3:Y:S01]  /*80a0*/  MUFU.EX2 R111, R111 ;  /* 0x0000006f006f7308 */ /* 0x000ee20000000800 */
[----:B-1----:R-:W-:Y:S01]  /*80b0*/  F2FP.SATFINITE.E4M3.F32.PACK_AB_MERGE_C R102, R109, R108, RZ ;  /* 0x0000006c6d66723e */ /* 0x002fe200048070ff */
[----:B------:R-:W-:-:S02]  /*80c0*/  FFMA2 R26, R26.F32x2.HI_LO, R161.F32, R164.F32 ;  /* 0x000000a11a1a7249 */ /* 0x000fc400012000a4 */
[-CC-:B------:R-:W-:Y:S02]  /*80d0*/  FFMA2 R28, R28.F32x2.HI_LO, R161.reuse.F32, R164.reuse.F32 ;  /* 0x000000a11c1c7249 */ /* 0x180fe400012000a4 */
[----:B------:R-:W-:Y:S02]  /*80e0*/  FFMA2 R30, R30.F32x2.HI_LO, R161.F32, R164.F32 ;  /* 0x000000a11e1e7249 */ /* 0x000fe400012000a4 */
[----:B------:R-:W-:Y:S08]  /*80f0*/  MUFU.EX2 R112, R112 ;  /* 0x0000007000707308 */ /* 0x000ff00000000800 */
[----:B------:R-:W1:Y:S01]  /*8100*/  MUFU.EX2 R113, R113 ;  /* 0x0000007100717308 */ /* 0x000e620000000800 */
[----:B---3--:R-:W-:-:S04]  /*8110*/  F2FP.SATFINITE.E4M3.F32.PACK_AB_MERGE_C R103, R111, R110, RZ ;  /* 0x0000006e6f67723e */ /* 0x008fc800048070ff */
        /* <DEDUP_REMOVED lines=26> */
[----:B------:R-:W-:Y:S01]  /*82c0*/  MUFU.EX2 R130, R130 ;  /* 0x0000008200827308 */ /* 0x000fe20000000800 */
[----:B--2---:R-:W-:-:S04]  /*82d0*/  F2FP.SATFINITE.E4M3.F32.PACK_AB_MERGE_C R107, R127, R126, RZ ;  /* 0x0000007e7f6b723e */ /* 0x004fc800048070ff */
[----:B------:R-:W-:-:S03]  /*82e0*/  PRMT R106, R106, 0x5410, R107 ;  /* 0x000054106a6a7816 */ /* 0x000fc6000000006b */
[----:B------:R-:W1:Y:S08]  /*82f0*/  MUFU.EX2 R131, R131 ;  /* 0x0000008300837308 */ /* 0x000e700000000800 */
[----:B------:R-:W2:Y:S08]  /*8300*/  MUFU.EX2 R129, R129 ;  /* 0x0000008100817308 */ /* 0x000eb00000000800 */
[----:B------:R-:W-:Y:S01]  /*8310*/  MUFU.EX2 R76, R76 ;  /* 0x0000004c004c7308 */ /* 0x000fe20000000800 */
[----:B-1----:R-:W-:-:S07]  /*8320*/  F2FP.SATFINITE.E4M3.F32.PACK_AB_MERGE_C R152, R131, R130, RZ ;  /* 0x000000828398723e */ /* 0x002fce00048070ff */
[----:B------:R-:W-:Y:S01]  /*8330*/  MUFU.EX2 R77, R77 ;  /* 0x0000004d004d7308 */ /* 0x000fe20000000800 */
[----:B--2---:R-:W-:-:S04]  /*8340*/  F2FP.SATFINITE.E4M3.F32.PACK_AB_MERGE_C R107, R129, R128, RZ ;  /* 0x00000080816b723e */ /* 0x004fc800048070ff */
[----:B------:R-:W-:Y:S01]  /*8350*/  PRMT R107, R107, 0x5410, R152 ;  /* 0x000054106b6b7816 */ /* 0x000fe20000000098 */
[----:B------:R1:W-:Y:S06]  /*8360*/  BAR.ARV R3, 0x40 ;  /* 0x000100030000751d */ /* 0x0003ec0000002000 */
[----:B------:R-:W-:Y:S01]  /*8370*/  FADD2.RM R152, R80.F32x2.HI_LO, 12582912 ;  /* 0x4b4000005098744b */ /* 0x000fe20000204000 */
[----:B------:R-:W-:Y:S01]  /*8380*/  MUFU.EX2 R78, R78 ;  /* 0x0000004e004e7308 */ /* 0x000fe20000000800 */
[----:B------:R2:W-:Y:S01]  /*8390*/  STTM.x8 tmem[UR5], R100 ;  /* 0x00000064000079ed */ /* 0x0005e200081c0005 */
[----:B------:R-:W-:Y:S01]  /*83a0*/  R2UR UR5, R154 ;  /* 0x000000009a0572ca */ /* 0x000fe200000e0000 */
[----:B------:R-:W-:-:S04]  /*83b0*/  FADD2 R156, R152.F32x2.HI_LO, -12582912 ;  /* 0xcb400000989c744b */ /* 0x000fc80000200000 */
[----:B------:R-:W-:Y:S01]  /*83c0*/  FADD2 R156, R80.F32x2.HI_LO, -R156.F32x2.HI_LO ;  /* 0x8000009c509c724b */ /* 0x000fe20000000000 */
[----:B------:R-:W3:Y:S01]  /*83d0*/  MUFU.EX2 R79, R79 ;  /* 0x0000004f004f7308 */ /* 0x000ee20000000800 */
[----:B------:R-:W-:Y:S02]  /*83e0*/  FFMA2 R80, R68.F32x2.HI_LO, R161.F32, R164.F32 ;  /* 0x000000a144507249 */ /* 0x000fe400012000a4 */
[----:B------:R-:W-:-:S04]  /*83f0*/  FFMA2 R68, R156.F32x2.HI_LO, R165.F32, 0.22756439447402954102 ;  /* 0x3e6906a49c447449 */ /* 0x000fc800012000a5 */
[-C--:B------:R-:W-:Y:S01]  /*8400*/  FFMA2 R68, R68.F32x2.HI_LO, R156.reuse.F32x2.HI_LO, 0.69514614343643188477 ;  /* 0x3f31f51944447449 */ /* 0x080fe2000020009c */
[----:B------:R-:W-:Y:S03]  /*8410*/  MUFU.EX2 R80, R80 ;  /* 0x0000005000507308 */ /* 0x000fe60000000800 */
[----:B------:R-:W-:-:S05]  /*8420*/  FFMA2 R68, R68.F32x2.HI_LO, R156.F32x2.HI_LO, 1 ;  /* 0x3f80000044447449 */ /* 0x000fca000020009c */
[----:B------:R-:W-:Y:S08]  /*8430*/  MUFU.EX2 R81, R81 ;  /* 0x0000005100517308 */ /* 0x000ff00000000800 */
[----:B------:R-:W-:Y:S01]  /*8440*/  MUFU.EX2 R84, R84 ;  /* 0x0000005400547308 */ /* 0x000fe20000000800 */
[-CC-:B--2---:R-:W-:Y:S02]  /*8450*/  FFMA2 R100, R70.F32x2.HI_LO, R161.reuse.F32, R164.reuse.F32 ;  /* 0x000000a146647249 */ /* 0x184fe400012000a4 */
[----:B------:R-:W-:-:S05]  /*8460*/  FFMA2 R70, R82.F32x2.HI_LO, R161.F32, R164.F32 ;  /* 0x000000a152467249 */ /* 0x000fca00012000a4 */
[----:B------:R-:W2:Y:S01]  /*8470*/  MUFU.EX2 R85, R85 ;  /* 0x0000005500557308 */ /* 0x000ea20000000800 */
[-CC-:B------:R-:W-:Y:S02]  /*8480*/  FFMA2 R82, R72.F32x2.HI_LO, R161.reuse.F32, R164.reuse.F32 ;  /* 0x000000a148527249 */ /* 0x180fe400012000a4 */
[-CC-:B------:R-:W-:Y:S01]  /*8490*/  FFMA2 R102, R74.F32x2.HI_LO, R161.reuse.F32, R164.reuse.F32 ;  /* 0x000000a14a667249 */ /* 0x180fe200012000a4 */
[----:B------:R-:W-:Y:S01]  /*84a0*/  FMNMX R72, R70, -127, !PT ;  /* 0xc2fe000046487809 */ /* 0x000fe20007800000 */
[----:B------:R-:W-:Y:S01]  /*84b0*/  FFMA2 R104, R92.F32x2.HI_LO, R161.F32, R164.F32 ;  /* 0x000000a15c687249 */ /* 0x000fe200012000a4 */
[----:B------:R-:W-:Y:S02]  /*84c0*/  FMNMX R73, R71, -127, !PT ;  /* 0xc2fe000047497809 */ /* 0x000fe40007800000 */
[----:B------:R-:W-:Y:S03]  /*84d0*/  MUFU.EX2 R100, R100 ;  /* 0x0000006400647308 */ /* 0x000fe60000000800 */
[----:B------:R-:W-:-:S04]  /*84e0*/  FADD2.RM R106, R72.F32x2.HI_LO, 12582912 ;  /* 0x4b400000486a744b */ /* 0x000fc80000204000 */
[----:B------:R-:W-:Y:S01]  /*84f0*/  FADD2 R70, R106.F32x2.HI_LO, -12582912 ;  /* 0xcb4000006a46744b */ /* 0x000fe20000200000 */
[----:B------:R-:W-:Y:S03]  /*8500*/  MUFU.EX2 R101, R101 ;  /* 0x0000006500657308 */ /* 0x000fe60000000800 */
[----:B------:R-:W-:-:S04]  /*8510*/  FADD2 R70, R72.F32x2.HI_LO, -R70.F32x2.HI_LO ;  /* 0x800000464846724b */ /* 0x000fc80000000000 */
[----:B------:R-:W-:Y:S01]  /*8520*/  FFMA2 R72, R70.F32x2.HI_LO, R165.F32, 0.22756439447402954102 ;  /* 0x3e6906a446487449 */ /* 0x000fe200012000a5 */
[----:B------:R-:W-:Y:S03]  /*8530*/  MUFU.EX2 R82, R82 ;  /* 0x0000005200527308 */ /* 0x000fe60000000800 */
[----:B------:R-:W-:-:S04]  /*8540*/  FFMA2 R72, R72.F32x2.HI_LO, R70.F32x2.HI_LO, 0.69514614343643188477 ;  /* 0x3f31f51948487449 */ /* 0x000fc80000200046 */
[----:B------:R-:W-:Y:S01]  /*8550*/  FFMA2 R70, R72.F32x2.HI_LO, R70.F32x2.HI_LO, 1 ;  /* 0x3f80000048467449 */ /* 0x000fe20000200046 */
[----:B------:R-:W-:Y:S01]  /*8560*/  MUFU.EX2 R83, R83 ;  /* 0x0000005300537308 */ /* 0x000fe20000000800 */
[----:B------:R-:W-:Y:S02]  /*8570*/  FADD2.RM R72, R96.F32x2.HI_LO, 12582912 ;  /* 0x4b4000006048744b */ /* 0x000fe40000204000 */
[----:B------:R-:W-:Y:S02]  /*8580*/  IMAD R106, R106, 0x800000, R70 ;  /* 0x008000006a6a7824 */ /* 0x000fe400078e0246 */
[----:B------:R-:W-:Y:S02]  /*8590*/  FADD2 R74, R72.F32x2.HI_LO, -12582912 ;  /* 0xcb400000484a744b */ /* 0x000fe40000200000 */
[----:B------:R-:W-:Y:S01]  /*85a0*/  IMAD R107, R107, 0x800000, R71 ;  /* 0x008000006b6b7824 */ /* 0x000fe200078e0247 */
[----:B---3--:R-:W-:Y:S01]  /*85b0*/  F2FP.SATFINITE.E4M3.F32.PACK_AB_MERGE_C R71, R79, R78, RZ ;  /* 0x0000004e4f47723e */ /* 0x008fe200048070ff */
[----:B------:R-:W-:Y:S01]  /*85c0*/  MUFU.EX2 R102, R102 ;  /* 0x0000006600667308 */ /* 0x000fe20000000800 */
[----:B------:R-:W-:-:S04]  /*85d0*/  FADD2 R74, R96.F32x2.HI_LO, -R74.F32x2.HI_LO ;  /* 0x8000004a604a724b */ /* 0x000fc80000000000 */
[----:B------:R-:W-:-:S03]  /*85e0*/  FFMA2 R96, R74.F32x2.HI_LO, R165.F32, 0.22756439447402954102 ;  /* 0x3e6906a44a607449 */ /* 0x000fc600012000a5 */
[----:B------:R-:W3:Y:S01]  /*85f0*/  MUFU.EX2 R103, R103 ;  /* 0x0000006700677308 */ /* 0x000ee20000000800 */
[----:B------:R-:W-:-:S04]  /*8600*/  FFMA2 R96, R96.F32x2.HI_LO, R74.F32x2.HI_LO, 0.69514614343643188477 ;  /* 0x3f31f51960607449 */ /* 0x000fc8000020004a */
[----:B------:R-:W-:Y:S02]  /*8610*/  FFMA2 R74, R96.F32x2.HI_LO, R74.F32x2.HI_LO, 1 ;  /* 0x3f800000604a7449 */ /* 0x000fe4000020004a */
[----:B------:R-:W-:Y:S01]  /*8620*/  FFMA2 R96, R98.F32x2.HI_LO, R161.F32, R164.F32 ;  /* 0x000000a162607249 */ /* 0x000fe200012000a4 */
[----:B------:R-:W-:Y:S01]  /*8630*/  MUFU.EX2 R86, R86 ;  /* 0x0000005600567308 */ /* 0x000fe20000000800 */
[----:B------:R-:W-:Y:S01]  /*8640*/  IMAD R98, R72, 0x800000, R74 ;  /* 0x0080000048627824 */ /* 0x000fe200078e024a */
[----:B--2---:R-:W-:Y:S01]  /*8650*/  F2FP.SATFINITE.E4M3.F32.PACK_AB_MERGE_C R72, R85, R84, RZ ;  /* 0x000000545548723e */ /* 0x004fe200048070ff */
[----:B------:R-:W-:Y:S01]  /*8660*/  IMAD R99, R73, 0x800000, R75 ;  /* 0x0080000049637824 */ /* 0x000fe200078e024b */
[----:B------:R-:W-:Y:S02]  /*8670*/  FMNMX R96, R96, -127, !PT ;  /* 0xc2fe000060607809 */ /* 0x000fe40007800000 */
[----:B------:R-:W-:Y:S02]  /*8680*/  FMNMX R97, R97, -127, !PT ;  /* 0xc2fe000061617809 */ /* 0x000fe40007800000 */
[----:B------:R-:W-:Y:S01]  /*8690*/  MUFU.EX2 R87, R87 ;  /* 0x0000005700577308 */ /* 0x000fe20000000800 */
[----:B---3--:R-:W-:-:S02]  /*86a0*/  F2FP.SATFINITE.E4M3.F32.PACK_AB_MERGE_C R70, R103, R102, RZ ;  /* 0x000000666746723e */ /* 0x008fc400048070ff */
[----:B------:R-:W-:Y:S01]  /*86b0*/  FADD2.RM R156, R96.F32x2.HI_LO, 12582912 ;  /* 0x4b400000609c744b */ /* 0x000fe20000204000 */
[----:B------:R-:W-:-:S03]  /*86c0*/  F2FP.SATFINITE.E4M3.F32.PACK_AB_MERGE_C R75, R99, R98, RZ ;  /* 0x00000062634b723e */ /* 0x000fc600048070ff */
[----:B------:R-:W-:Y:S01]  /*86d0*/  FADD2 R158, R156.F32x2.HI_LO, -12582912 ;  /* 0xcb4000009c9e744b */ /* 0x000fe20000200000 */
[----:B------:R-:W-:Y:S03]  /*86e0*/  MUFU.EX2 R88, R88 ;  /* 0x0000005800587308 */ /* 0x000fe60000000800 */
[----:B------:R-:W-:-:S04]  /*86f0*/  FADD2 R158, R96.F32x2.HI_LO, -R158.F32x2.HI_LO ;  /* 0x8000009e609e724b */ /* 0x000fc80000000000 */
[----:B------:R-:W-:Y:S01]  /*8700*/  FFMA2 R96, R158.F32x2.HI_LO, R165.F32, 0.22756439447402954102 ;  /* 0x3e6906a49e607449 */ /* 0x000fe200012000a5 */
[----:B------:R-:W2:Y:S03]  /*8710*/  MUFU.EX2 R89, R89 ;  /* 0x0000005900597308 */ /* 0x000ea60000000800 */
[----:B------:R-:W-:-:S04]  /*8720*/  FFMA2 R96, R96.F32x2.HI_LO, R158.F32x2.HI_LO, 0.69514614343643188477 ;  /* 0x3f31f51960607449 */ /* 0x000fc8000020009e */
[----:B------:R-:W-:Y:S01]  /*8730*/  FFMA2 R158, R96.F32x2.HI_LO, R158.F32x2.HI_LO, 1 ;  /* 0x3f800000609e7449 */ /* 0x000fe2000020009e */
[----:B------:R-:W-:Y:S01]  /*8740*/  MUFU.EX2 R90, R90 ;  /* 0x0000005a005a7308 */ /* 0x000fe20000000800 */
[----:B------:R-:W-:Y:S01]  /*8750*/  IMAD R96, R152, 0x800000, R68 ;  /* 0x0080000098607824 */ /* 0x000fe200078e0244 */
[----:B------:R-:W-:Y:S01]  /*8760*/  F2FP.SATFINITE.E4M3.F32.PACK_AB_MERGE_C R68, R81, R80, RZ ;  /* 0x000000505144723e */ /* 0x000fe200048070ff */
[----:B------:R-:W-:Y:S01]  /*8770*/  IMAD R97, R153, 0x800000, R69 ;  /* 0x0080000099617824 */ /* 0x000fe200078e0245 */
[----:B------:R-:W-:Y:S01]  /*8780*/  F2FP.SATFINITE.E4M3.F32.PACK_AB_MERGE_C R69, R101, R100, RZ ;  /* 0x000000646545723e */ /* 0x000fe200048070ff */
[----:B------:R-:W-:Y:S01]  /*8790*/  IMAD R92, R156, 0x800000, R158 ;  /* 0x008000009c5c7824 */ /* 0x000fe200078e029e */
[----:B------:R-:W-:Y:S01]  /*87a0*/  F2FP.SATFINITE.E4M3.F32.PACK_AB_MERGE_C R152, R107, R106, RZ ;  /* 0x0000006a6b98723e */ /* 0x000fe200048070ff */
[----:B------:R-:W-:Y:S01]  /*87b0*/  IMAD R93, R157, 0x800000, R159 ;  /* 0x008000009d5d7824 */ /* 0x000fe200078e029f */
[----:B------:R-:W3:Y:S01]  /*87c0*/  MUFU.EX2 R91, R91 ;  /* 0x0000005b005b7308 */ /* 0x000ee20000000800 */
[----:B------:R-:W-:Y:S01]  /*87d0*/  PRMT R68, R68, 0x5410, R69 ;  /* 0x0000541044447816 */ /* 0x000fe20000000045 */
[----:B------:R-:W-:Y:S01]  /*87e0*/  FFMA2 R158, R8.F32x2.HI_LO, R161.F32, R164.F32 ;  /* 0x000000a1089e7249 */ /* 0x000fe200012000a4 */
[----:B------:R-:W-:-:S02]  /*87f0*/  F2FP.SATFINITE.E4M3.F32.PACK_AB_MERGE_C R69, R83, R82, RZ ;  /* 0x000000525345723e */ /* 0x000fc400048070ff */
[----:B--2---:R-:W-:Y:S02]  /*8800*/  F2FP.SATFINITE.E4M3.F32.PACK_AB_MERGE_C R73, R89, R88, RZ ;  /* 0x000000585949723e */ /* 0x004fe400048070ff */
[----:B------:R-:W-:Y:S01]  /*8810*/  PRMT R69, R69, 0x5410, R70 ;  /* 0x0000541045457816 */ /* 0x000fe20000000046 */
[----:B------:R-:W-:Y:S01]  /*8820*/  MUFU.EX2 R104, R104 ;  /* 0x0000006800687308 */ /* 0x000fe20000000800 */
[----:B------:R-:W-:-:S04]  /*8830*/  F2FP.SATFINITE.E4M3.F32.PACK_AB_MERGE_C R70, R77, R76, RZ ;  /* 0x0000004c4d46723e */ /* 0x000fc800048070ff */
[----:B------:R-:W-:Y:S02]  /*8840*/  PRMT R70, R70, 0x5410, R71 ;  /* 0x0000541046467816 */ /* 0x000fe40000000047 */
[----:B------:R-:W-:Y:S01]  /*8850*/  F2FP.SATFINITE.E4M3.F32.PACK_AB_MERGE_C R71, R87, R86, RZ ;  /* 0x000000565747723e */ /* 0x000fe200048070ff */
[----:B------:R-:W2:Y:S01]  /*8860*/  MUFU.EX2 R105, R105 ;  /* 0x0000006900697308 */ /* 0x000ea20000000800 */
[----:B---3--:R-:W-:Y:S02]  /*8870*/  F2FP.SATFINITE.E4M3.F32.PACK_AB_MERGE_C R74, R91, R90, RZ ;  /* 0x0000005a5b4a723e */ /* 0x008fe400048070ff */
[----:B------:R-:W-:Y:S02]  /*8880*/  PRMT R72, R72, 0x5410, R71 ;  /* 0x0000541048487816 */ /* 0x000fe40000000047 */
[----:B------:R-:W-:-:S03]  /*8890*/  PRMT R73, R73, 0x5410, R74 ;  /* 0x0000541049497816 */ /* 0x000fc6000000004a */
[----:B------:R-:W-:Y:S08]  /*88a0*/  MUFU.EX2 R94, R94 ;  /* 0x0000005e005e7308 */ /* 0x000ff00000000800 */
[----:B------:R-:W3:Y:S01]  /*88b0*/  MUFU.EX2 R95, R95 ;  /* 0x0000005f005f7308 */ /* 0x000ee20000000800 */
[----:B--2---:R-:W-:-:S07]  /*88c0*/  F2FP.SATFINITE.E4M3.F32.PACK_AB_MERGE_C R74, R105, R104, RZ ;  /* 0x00000068694a723e */ /* 0x004fce00048070ff */
[----:B------:R-:W-:Y:S08]  /*88d0*/  MUFU.EX2 R44, R44 ;  /* 0x0000002c002c7308 */ /* 0x000ff00000000800 */
[----:B------:R-:W-:Y:S01]  /*88e0*/  MUFU.EX2 R45, R45 ;  /* 0x0000002d002d7308 */ /* 0x000fe20000000800 */
[----:B---3--:R-:W-:-:S04]  /*88f0*/  F2FP.SATFINITE.E4M3.F32.PACK_AB_MERGE_C R71, R95, R94, RZ ;  /* 0x0000005e5f47723e */ /* 0x008fc800048070ff */
[----:B------:R-:W-:Y:S02]  /*8900*/  PRMT R74, R74, 0x5410, R71 ;  /* 0x000054104a4a7816 */ /* 0x000fe40000000047 */
[----:B------:R-:W-:Y:S01]  /*8910*/  F2FP.SATFINITE.E4M3.F32.PACK_AB_MERGE_C R71, R97, R96, RZ ;  /* 0x000000606147723e */ /* 0x000fe200048070ff */
[----:B------:R-:W-:Y:S03]  /*8920*/  MUFU.EX2 R46, R46 ;  /* 0x0000002e002e7308 */ /* 0x000fe60000000800 */
[----:B------:R-:W-:Y:S02]  /*8930*/  PRMT R71, R71, 0x5410, R152 ;  /* 0x0000541047477816 */ /* 0x000fe40000000098 */
[----:B------:R-:W-:-:S03]  /*8940*/  F2FP.SATFINITE.E4M3.F32.PACK_AB_MERGE_C R152, R93, R92, RZ ;  /* 0x0000005c5d98723e */ /* 0x000fc600048070ff */
[----:B------:R-:W-:Y:S01]  /*8950*/  MUFU.EX2 R47, R47 ;  /* 0x0000002f002f7308 */ /* 0x000fe20000000800 */
[----:B------:R-:W-:Y:S01]  /*8960*/  PRMT R75, R75, 0x5410, R152 ;  /* 0x000054104b4b7816 */ /* 0x000fe20000000098 */
[----:B------:R-:W-:-:S03]  /*8970*/  FADD2.RM R152, R48.F32x2.HI_LO, 12582912 ;  /* 0x4b4000003098744b */ /* 0x000fc60000204000 */
[----:B------:R2:W-:Y:S01]  /*8980*/  STTM.x8 tmem[UR5], R68 ;  /* 0x00000044000079ed */ /* 0x0005e200081c0005 */
[----:B------:R-:W-:Y:S01]  /*8990*/  FADD2 R156, R152.F32x2.HI_LO, -12582912 ;  /* 0xcb400000989c744b */ /* 0x000fe20000200000 */
[----:B------:R-:W-:Y:S01]  /*89a0*/  R2UR UR5, R150 ;  /* 0x00000000960572ca */ /* 0x000fe200000e0000 */
[----:B------:R-:W-:Y:S02]  /*89b0*/  MUFU.EX2 R52, R52 ;  /* 0x0000003400347308 */ /* 0x000fe40000000800 */
[----:B------:R-:W-:Y:S02]  /*89c0*/  FADD2 R156, R48.F32x2.HI_LO, -R156.F32x2.HI_LO ;  /* 0x8000009c309c724b */ /* 0x000fe40000000000 */
[----:B------:R-:W-:Y:S02]  /*89d0*/  FFMA2 R48, R36.F32x2.HI_LO, R161.F32, R164.F32 ;  /* 0x000000a124307249 */ /* 0x000fe400012000a4 */
[----:B------:R-:W-:Y:S02]  /*89e0*/  FFMA2 R36, R156.F32x2.HI_LO, R165.F32, 0.22756439447402954102 ;  /* 0x3e6906a49c247449 */ /* 0x000fe400012000a5 */
[----:B------:R-:W-:Y:S02]  /*89f0*/  MUFU.EX2 R53, R53 ;  /* 0x0000003500357308 */ /* 0x000fe40000000800 */
[----:B------:R-:W-:-:S04]  /*8a00*/  FFMA2 R36, R36.F32x2.HI_LO, R156.F32x2.HI_LO, 0.69514614343643188477 ;  /* 0x3f31f51924247449 */ /* 0x000fc8000020009c */
[----:B------:R-:W-:Y:S02]  /*8a10*/  FFMA2 R36, R36.F32x2.HI_LO, R156.F32x2.HI_LO, 1 ;  /* 0x3f80000024247449 */ /* 0x000fe4000020009c */
[----:B------:R-:W-:Y:S01]  /*8a20*/  MUFU.EX2 R48, R48 ;  /* 0x0000003000307308 */ /* 0x000fe20000000800 */
[----:B------:R-:W-:Y:S02]  /*8a30*/  FFMA2 R156, R6.F32x2.HI_LO, R161.F32, R164.F32 ;  /* 0x000000a1069c7249 */ /* 0x000fe400012000a4 */
[----:B------:R-:W-:Y:S02]  /*8a40*/  IMAD R152, R152, 0x800000, R36 ;  /* 0x0080000098987824 */ /* 0x000fe400078e0224 */
[----:B------:R-:W-:-:S03]  /*8a50*/  IMAD R153, R153, 0x800000, R37 ;  /* 0x0080000099997824 */ /* 0x000fc600078e0225 */
[----:B------:R-:W3:Y:S08]  /*8a60*/  MUFU.EX2 R49, R49 ;  /* 0x0000003100317308 */ /* 0x000ef00000000800 */
[----:B------:R-:W-:Y:S01]  /*8a70*/  MUFU.EX2 R54, R54 ;  /* 0x0000003600367308 */ /* 0x000fe20000000800 */
[-CC-:B--2---:R-:W-:Y:S02]  /*8a80*/  FFMA2 R70, R50.F32x2.HI_LO, R161.reuse.F32, R164.reuse.F32 ;  /* 0x000000a132467249 */ /* 0x184fe400012000a4 */
[----:B------:R-:W-:-:S02]  /*8a90*/  FFMA2 R68, R38.F32x2.HI_LO, R161.F32, R164.F32 ;  /* 0x000000a126447249 */ /* 0x000fc400012000a4 */
[----:B------:R-:W-:Y:S01]  /*8aa0*/  FFMA2 R50, R40.F32x2.HI_LO, R161.F32, R164.F32 ;  /* 0x000000a128327249 */ /* 0x000fe200012000a4 */
[----:B------:R-:W-:Y:S02]  /*8ab0*/  FMNMX R70, R70, -127, !PT ;  /* 0xc2fe000046467809 */ /* 0x000fe40007800000 */
[----:B------:R-:W-:Y:S01]  /*8ac0*/  MUFU.EX2 R55, R55 ;  /* 0x0000003700377308 */ /* 0x000fe20000000800 */
[----:B------:R-:W-:Y:S02]  /*8ad0*/  FMNMX R71, R71, -127, !PT ;  /* 0xc2fe000047477809 */ /* 0x000fe40007800000 */
[----:B---3--:R-:W-:-:S03]  /*8ae0*/  F2FP.SATFINITE.E4M3.F32.PACK_AB_MERGE_C R36, R49, R48, RZ ;  /* 0x000000303124723e */ /* 0x008fc600048070ff */
[----:B------:R-:W-:Y:S02]  /*8af0*/  FADD2.RM R38, R70.F32x2.HI_LO, 12582912 ;  /* 0x4b4000004626744b */ /* 0x000fe40000204000 */
[----:B------:R-:W-:Y:S02]  /*8b00*/  MUFU.EX2 R68, R68 ;  /* 0x0000004400447308 */ /* 0x000fe40000000800 */
[----:B------:R-:W-:-:S04]  /*8b10*/  FADD2 R40, R38.F32x2.HI_LO, -12582912 ;  /* 0xcb4000002628744b */ /* 0x000fc80000200000 */
[----:B------:R-:W-:Y:S02]  /*8b20*/  FADD2 R40, R70.F32x2.HI_LO, -R40.F32x2.HI_LO ;  /* 0x800000284628724b */ /* 0x000fe40000000000 */
[----:B------:R-:W-:Y:S01]  /*8b30*/  FFMA2 R70, R42.F32x2.HI_LO, R161.F32, R164.F32 ;  /* 0x000000a12a467249 */ /* 0x000fe200012000a4 */
[----:B------:R-:W2:Y:S01]  /*8b40*/  MUFU.EX2 R69, R69 ;  /* 0x0000004500457308 */ /* 0x000ea20000000800 */
[----:B------:R-:W-:-:S04]  /*8b50*/  FFMA2 R42, R40.F32x2.HI_LO, R165.F32, 0.22756439447402954102 ;  /* 0x3e6906a4282a7449 */ /* 0x000fc800012000a5 */
[----:B------:R-:W-:-:S03]  /*8b60*/  FFMA2 R42, R42.F32x2.HI_LO, R40.F32x2.HI_LO, 0.69514614343643188477 ;  /* 0x3f31f5192a2a7449 */ /* 0x000fc60000200028 */
[----:B------:R-:W-:Y:S01]  /*8b70*/  MUFU.EX2 R50, R50 ;  /* 0x0000003200327308 */ /* 0x000fe20000000800 */
[----:B------:R-:W-:Y:S02]  /*8b80*/  FFMA2 R40, R42.F32x2.HI_LO, R40.F32x2.HI_LO, 1 ;  /* 0x3f8000002a287449 */ /* 0x000fe40000200028 */
[----:B------:R-:W-:-:S04]  /*8b90*/  FADD2.RM R42, R64.F32x2.HI_LO, 12582912 ;  /* 0x4b400000402a744b */ /* 0x000fc80000204000 */
[----:B------:R-:W-:Y:S01]  /*8ba0*/  FADD2 R72, R42.F32x2.HI_LO, -12582912 ;  /* 0xcb4000002a48744b */ /* 0x000fe20000200000 */
[----:B------:R-:W3:Y:S01]  /*8bb0*/  MUFU.EX2 R51, R51 ;  /* 0x0000003300337308 */ /* 0x000ee20000000800 */
[----:B--2---:R-:W-:Y:S02]  /*8bc0*/  F2FP.SATFINITE.E4M3.F32.PACK_AB_MERGE_C R37, R69, R68, RZ ;  /* 0x000000444525723e */ /* 0x004fe400048070ff */
[----:B------:R-:W-:Y:S02]  /*8bd0*/  FADD2 R72, R64.F32x2.HI_LO, -R72.F32x2.HI_LO ;  /* 0x800000484048724b */ /* 0x000fe40000000000 */
[----:B------:R-:W-:Y:S02]  /*8be0*/  PRMT R36, R36, 0x5410, R37 ;  /* 0x0000541024247816 */ /* 0x000fe40000000025 */
[----:B------:R-:W-:Y:S01]  /*8bf0*/  FFMA2 R64, R72.F32x2.HI_LO, R165.F32, 0.22756439447402954102 ;  /* 0x3e6906a448407449 */ /* 0x000fe200012000a5 */
[----:B------:R-:W-:Y:S03]  /*8c00*/  MUFU.EX2 R70, R70 ;  /* 0x0000004600467308 */ /* 0x000fe60000000800 */
[----:B------:R-:W-:-:S04]  /*8c10*/  FFMA2 R64, R64.F32x2.HI_LO, R72.F32x2.HI_LO, 0.69514614343643188477 ;  /* 0x3f31f51940407449 */ /* 0x000fc80000200048 */
[----:B------:R-:W-:Y:S01]  /*8c20*/  FFMA2 R72, R64.F32x2.HI_LO, R72.F32x2.HI_LO, 1 ;  /* 0x3f80000040487449 */ /* 0x000fe20000200048 */
[----:B------:R-:W2:Y:S01]  /*8c30*/  MUFU.EX2 R71, R71 ;  /* 0x0000004700477308 */ /* 0x000ea20000000800 */
[----:B------:R-:W-:Y:S01]  /*8c40*/  FFMA2 R64, R66.F32x2.HI_LO, R161.F32, R164.F32 ;  /* 0x000000a142407249 */ /* 0x000fe200012000a4 */
[----:B---3--:R-:W-:Y:S01]  /*8c50*/  F2FP.SATFINITE.E4M3.F32.PACK_AB_MERGE_C R37, R51, R50, RZ ;  /* 0x000000323325723e */ /* 0x008fe200048070ff */
[----:B------:R-:W-:Y:S02]  /*8c60*/  IMAD R72, R42, 0x800000, R72 ;  /* 0x008000002a487824 */ /* 0x000fe400078e0248 */
[----:B------:R-:W-:Y:S01]  /*8c70*/  IMAD R73, R43, 0x800000, R73 ;  /* 0x008000002b497824 */ /* 0x000fe200078e0249 */
[----:B------:R-:W-:Y:S02]  /*8c80*/  FMNMX R64, R64, -127, !PT ;  /* 0xc2fe000040407809 */ /* 0x000fe40007800000 */
[----:B------:R-:W-:Y:S01]  /*8c90*/  FMNMX R65, R65, -127, !PT ;  /* 0xc2fe000041417809 */ /* 0x000fe20007800000 */
[----:B------:R-:W-:Y:S01]  /*8ca0*/  MUFU.EX2 R56, R56 ;  /* 0x0000003800387308 */ /* 0x000fe20000000800 */
[----:B------:R-:W-:-:S03]  /*8cb0*/  F2FP.SATFINITE.E4M3.F32.PACK_AB_MERGE_C R43, R73, R72, RZ ;  /* 0x00000048492b723e */ /* 0x000fc600048070ff */
        /* <DEDUP_REMOVED lines=8> */
[----:B------:R-:W3:Y:S01]  /*8d40*/  MUFU.EX2 R59, R59 ;  /* 0x0000003b003b7308 */ /* 0x000ee20000000800 */
[----:B------:R-:W-:Y:S01]  /*8d50*/  IMAD R64, R38, 0x800000, R40 ;  /* 0x0080000026407824 */ /* 0x000fe200078e0228 */
[----:B--2---:R-:W-:Y:S01]  /*8d60*/  F2FP.SATFINITE.E4M3.F32.PACK_AB_MERGE_C R38, R71, R70, RZ ;  /* 0x000000464726723e */ /* 0x004fe200048070ff */
[----:B------:R-:W-:Y:S01]  /*8d70*/  IMAD R65, R39, 0x800000, R41 ;  /* 0x0080000027417824 */ /* 0x000fe200078e0229 */
[----:B------:R-:W-:Y:S01]  /*8d80*/  F2FP.SATFINITE.E4M3.F32.PACK_AB_MERGE_C R39, R47, R46, RZ ;  /* 0x0000002e2f27723e */ /* 0x000fe200048070ff */
[----:B------:R-:W-:Y:S01]  /*8d90*/  IMAD R66, R66, 0x800000, R74 ;  /* 0x0080000042427824 */ /* 0x000fe200078e024a */
[----:B------:R-:W-:Y:S01]  /*8da0*/  PRMT R37, R37, 0x5410, R38 ;  /* 0x0000541025257816 */ /* 0x000fe20000000026 */
[----:B------:R-:W-:Y:S01]  /*8db0*/  IMAD R67, R67, 0x800000, R75 ;  /* 0x0080000043437824 */ /* 0x000fe200078e024b */
[----:B------:R-:W-:Y:S01]  /*8dc0*/  MUFU.EX2 R60, R60 ;  /* 0x0000003c003c7308 */ /* 0x000fe20000000800 */
[----:B------:R-:W-:-:S02]  /*8dd0*/  F2FP.SATFINITE.E4M3.F32.PACK_AB_MERGE_C R38, R45, R44, RZ ;  /* 0x0000002c2d26723e */ /* 0x000fc400048070ff */
[----:B------:R-:W-:Y:S02]  /*8de0*/  F2FP.SATFINITE.E4M3.F32.PACK_AB_MERGE_C R40, R53, R52, RZ ;  /* 0x000000343528723e */ /* 0x000fe400048070ff */
[----:B------:R-:W-:Y:S02]  /*8df0*/  PRMT R38, R38, 0x5410, R39 ;  /* 0x0000541026267816 */ /* 0x000fe40000000027 */
[----:B------:R-:W-:Y:S01]  /*8e00*/  F2FP.SATFINITE.E4M3.F32.PACK_AB_MERGE_C R39, R55, R54, RZ ;  /* 0x000000363727723e */ /* 0x000fe200048070ff */
[----:B------:R-:W2:Y:S01]  /*8e10*/  MUFU.EX2 R61, R61 ;  /* 0x0000003d003d7308 */ /* 0x000ea20000000800 */
[----:B---3--:R-:W-:Y:S02]  /*8e20*/  F2FP.SATFINITE.E4M3.F32.PACK_AB_MERGE_C R42, R59, R58, RZ ;  /* 0x0000003a3b2a723e */ /* 0x008fe400048070ff */
[----:B------:R-:W-:Y:S02]  /*8e30*/  F2FP.SATFINITE.E4M3.F32.PACK_AB_MERGE_C R41, R57, R56, RZ ;  /* 0x000000383929723e */ /* 0x000fe400048070ff */
[----:B------:R-:W-:-:S02]  /*8e40*/  PRMT R40, R40, 0x5410, R39 ;  /* 0x0000541028287816 */ /* 0x000fc40000000027 */
[----:B------:R-:W-:Y:S01]  /*8e50*/  PRMT R41, R41, 0x5410, R42 ;  /* 0x0000541029297816 */ /* 0x000fe2000000002a */
[----:B------:R-:W-:Y:S01]  /*8e60*/  MUFU.EX2 R62, R62 ;  /* 0x0000003e003e7308 */ /* 0x000fe20000000800 */
[----:B------:R-:W-:-:S07]  /*8e70*/  F2FP.SATFINITE.E4M3.F32.PACK_AB_MERGE_C R74, R65, R64, RZ ;  /* 0x00000040414a723e */ /* 0x000fce00048070ff */
[----:B------:R-:W3:Y:S01]  /*8e80*/  MUFU.EX2 R63, R63 ;  /* 0x0000003f003f7308 */ /* 0x000ee20000000800 */
[----:B--2---:R-:W-:-:S07]  /*8e90*/  F2FP.SATFINITE.E4M3.F32.PACK_AB_MERGE_C R42, R61, R60, RZ ;  /* 0x0000003c3d2a723e */ /* 0x004fce00048070ff */
[----:B------:R-:W-:Y:S08]  /*8ea0*/  MUFU.EX2 R156, R156 ;  /* 0x0000009c009c7308 */ /* 0x000ff00000000800 */
[----:B------:R-:W2:Y:S01]  /*8eb0*/  MUFU.EX2 R157, R157 ;  /* 0x0000009d009d7308 */ /* 0x000ea20000000800 */
[----:B---3--:R-:W-:-:S04]  /*8ec0*/  F2FP.SATFINITE.E4M3.F32.PACK_AB_MERGE_C R39, R63, R62, RZ ;  /* 0x0000003e3f27723e */ /* 0x008fc800048070ff */
[----:B------:R-:W-:Y:S02]  /*8ed0*/  PRMT R42, R42, 0x5410, R39 ;  /* 0x000054102a2a7816 */ /* 0x000fe40000000027 */
[----:B------:R-:W-:Y:S01]  /*8ee0*/  F2FP.SATFINITE.E4M3.F32.PACK_AB_MERGE_C R39, R153, R152, RZ ;  /* 0x000000989927723e */ /* 0x000fe200048070ff */
[----:B------:R-:W-:Y:S03]  /*8ef0*/  MUFU.EX2 R158, R158 ;  /* 0x0000009e009e7308 */ /* 0x000fe60000000800 */
[----:B------:R-:W-:Y:S02]  /*8f00*/  PRMT R39, R39, 0x5410, R74 ;  /* 0x0000541027277816 */ /* 0x000fe4000000004a */
[----:B------:R-:W-:-:S03]  /*8f10*/  F2FP.SATFINITE.E4M3.F32.PACK_AB_MERGE_C R74, R67, R66, RZ ;  /* 0x00000042434a723e */ /* 0x000fc600048070ff */
[----:B------:R-:W3:Y:S01]  /*8f20*/  MUFU.EX2 R159, R159 ;  /* 0x0000009f009f7308 */ /* 0x000ee20000000800 */
[----:B------:R-:W-:Y:S01]  /*8f30*/  PRMT R43, R43, 0x5410, R74 ;  /* 0x000054102b2b7816 */ /* 0x000fe2000000004a */
[----:B------:R-:W-:Y:S01]  /*8f40*/  FFMA2 R74, R4.F32x2.HI_LO, R161.F32, R164.F32 ;  /* 0x000000a1044a7249 */ /* 0x000fe200012000a4 */
[----:B--2---:R-:W-:Y:S02]  /*8f50*/  F2FP.SATFINITE.E4M3.F32.PACK_AB_MERGE_C R7, R157, R156, RZ ;  /* 0x0000009c9d07723e */ /* 0x004fe400048070ff */
[----:B------:R2:W-:Y:S01]  /*8f60*/  STTM.x8 tmem[UR5], R36 ;  /* 0x00000024000079ed */ /* 0x0005e200081c0005 */
[----:B------:R-:W-:Y:S01]  /*8f70*/  R2UR UR5, R151 ;  /* 0x00000000970572ca */ /* 0x000fe200000e0000 */
[----:B------:R-:W4:Y:S01]  /*8f80*/  FENCE.VIEW.ASYNC.T ;  /* 0x00000000000073c6 */ /* 0x000f220000000200 */
[----:B------:R-:W-:Y:S08]  /*8f90*/  MUFU.EX2 R74, R74 ;  /* 0x0000004a004a7308 */ /* 0x000ff00000000800 */
[----:B------:R-:W5:Y:S01]  /*8fa0*/  MUFU.EX2 R75, R75 ;  /* 0x0000004b004b7308 */ /* 0x000f620000000800 */
[----:B---3--:R-:W-:-:S07]  /*8fb0*/  F2FP.SATFINITE.E4M3.F32.PACK_AB_MERGE_C R5, R159, R158, RZ ;  /* 0x0000009e9f05723e */ /* 0x008fce00048070ff */
[----:B------:R-:W-:Y:S08]  /*8fc0*/  MUFU.EX2 R12, R12 ;  /* 0x0000000c000c7308 */ /* 0x000ff00000000800 */
[----:B------:R-:W-:Y:S01]  /*8fd0*/  MUFU.EX2 R13, R13 ;  /* 0x0000000d000d7308 */ /* 0x000fe20000000800 */
[----:B-----5:R-:W-:-:S04]  /*8fe0*/  F2FP.SATFINITE.E4M3.F32.PACK_AB_MERGE_C R4, R75, R74, RZ ;  /* 0x0000004a4b04723e */ /* 0x020fc800048070ff */
[----:B------:R-:W-:-:S03]  /*8ff0*/  PRMT R4, R4, 0x5410, R7 ;  /* 0x0000541004047816 */ /* 0x000fc60000000007 */
[----:B------:R-:W-:Y:S01]  /*9000*/  MUFU.EX2 R14, R14 ;  /* 0x0000000e000e7308 */ /* 0x000fe20000000800 */
[-CC-:B--2---:R-:W-:Y:S02]  /*9010*/  FFMA2 R38, R32.F32x2.HI_LO, R161.reuse.F32, R164.reuse.F32 ;  /* 0x000000a120267249 */ /* 0x184fe400012000a4 */
[----:B------:R-:W-:-:S05]  /*9020*/  FFMA2 R32, R34.F32x2.HI_LO, R161.F32, R164.F32 ;  /* 0x000000a122207249 */ /* 0x000fca00012000a4 */
[----:B------:R-:W-:Y:S08]  /*9030*/  MUFU.EX2 R36, R10 ;  /* 0x0000000a00247308 */ /* 0x000ff00000000800 */
[----:B------:R-:W2:Y:S08]  /*9040*/  MUFU.EX2 R37, R11 ;  /* 0x0000000b00257308 */ /* 0x000eb00000000800 */
[----:B------:R-:W3:Y:S08]  /*9050*/  MUFU.EX2 R15, R15 ;  /* 0x0000000f000f7308 */ /* 0x000ef00000000800 */
[----:B------:R-:W-:Y:S01]  /*9060*/  MUFU.EX2 R16, R16 ;  /* 0x0000001000107308 */ /* 0x000fe20000000800 */
[----:B--2---:R-:W-:-:S04]  /*9070*/  F2FP.SATFINITE.E4M3.F32.PACK_AB_MERGE_C R6, R37, R36, RZ ;  /* 0x000000242506723e */ /* 0x004fc800048070ff */
[----:B------:R-:W-:Y:S02]  /*9080*/  PRMT R5, R5, 0x5410, R6 ;  /* 0x0000541005057816 */ /* 0x000fe40000000006 */
[----:B------:R-:W-:Y:S01]  /*9090*/  F2FP.SATFINITE.E4M3.F32.PACK_AB_MERGE_C R6, R13, R12, RZ ;  /* 0x0000000c0d06723e */ /* 0x000fe200048070ff */
[----:B------:R-:W2:Y:S01]  /*90a0*/  MUFU.EX2 R17, R17 ;  /* 0x0000001100117308 */ /* 0x000ea20000000800 */
[----:B---3--:R-:W-:-:S04]  /*90b0*/  F2FP.SATFINITE.E4M3.F32.PACK_AB_MERGE_C R7, R15, R14, RZ ;  /* 0x0000000e0f07723e */ /* 0x008fc800048070ff */
[----:B------:R-:W-:-:S03]  /*90c0*/  PRMT R6, R6, 0x5410, R7 ;  /* 0x0000541006067816 */ /* 0x000fc60000000007 */
[----:B------:R-:W-:Y:S08]  /*90d0*/  MUFU.EX2 R18, R18 ;  /* 0x0000001200127308 */ /* 0x000ff00000000800 */
[----:B------:R-:W3:Y:S01]  /*90e0*/  MUFU.EX2 R19, R19 ;  /* 0x0000001300137308 */ /* 0x000ee20000000800 */
[----:B--2---:R-:W-:-:S07]  /*90f0*/  F2FP.SATFINITE.E4M3.F32.PACK_AB_MERGE_C R7, R17, R16, RZ ;  /* 0x000000101107723e */ /* 0x004fce00048070ff */
[----:B------:R-:W-:Y:S08]  /*9100*/  MUFU.EX2 R20, R20 ;  /* 0x0000001400147308 */ /* 0x000ff00000000800 */
        /* <DEDUP_REMOVED lines=21> */
[----:B------:R-:W-:Y:S01]  /*9260*/  MUFU.EX2 R32, R32 ;  /* 0x0000002000207308 */ /* 0x000fe20000000800 */
[----:B---3--:R-:W-:-:S04]  /*9270*/  F2FP.SATFINITE.E4M3.F32.PACK_AB_MERGE_C R11, R31, R30, RZ ;  /* 0x0000001e1f0b723e */ /* 0x008fc800048070ff */
[----:B------:R-:W-:-:S03]  /*9280*/  PRMT R10, R10, 0x5410, R11 ;  /* 0x000054100a0a7816 */ /* 0x000fc6000000000b */
[----:B------:R-:W2:Y:S08]  /*9290*/  MUFU.EX2 R33, R33 ;  /* 0x0000002100217308 */ /* 0x000eb00000000800 */
[----:B------:R-:W3:Y:S01]  /*92a0*/  MUFU.EX2 R35, R39 ;  /* 0x0000002700237308 */ /* 0x000ee20000000800 */
[----:B--2---:R-:W-:Y:S02]  /*92b0*/  F2FP.SATFINITE.E4M3.F32.PACK_AB_MERGE_C R38, R33, R32, RZ ;  /* 0x000000202126723e */ /* 0x004fe400048070ff */
[----:B---3--:R-:W-:Y:S01]  /*92c0*/  F2FP.SATFINITE.E4M3.F32.PACK_AB_MERGE_C R11, R35, R34, RZ ;  /* 0x00000022230b723e */ /* 0x008fe200048070ff */
[----:B------:R-:W-:-:S03]  /*92d0*/  IMAD.U32 R39, R147, -0x80000000, RZ ;  /* 0x8000000093277824 */ /* 0x000fc600078e00ff */
[----:B------:R-:W-:Y:S01]  /*92e0*/  PRMT R11, R11, 0x5410, R38 ;  /* 0x000054100b0b7816 */ /* 0x000fe20000000026 */
[----:B------:R-:W-:-:S04]  /*92f0*/  IMAD.MOV.U32 R38, RZ, RZ, 0x1 ;  /* 0x00000001ff267424 */ /* 0x000fc800078e00ff */
[----:B----4-:R1:W-:Y:S01]  /*9300*/  SYNCS.ARRIVE.TRANS64.RED.ART0 RZ, [UR13], R38 ;  /* 0x00000026ffff79a7 */ /* 0x0103e2000850040d */
[----:B------:R1:W-:Y:S01]  /*9310*/  STTM.x8 tmem[UR5], R4 ;  /* 0x00000004000079ed */ /* 0x0003e200081c0005 */
[----:B------:R-:W2:Y:S02]  /*9320*/  FENCE.VIEW.ASYNC.T ;  /* 0x00000000000073c6 */ /* 0x000ea40000000200 */
[----:B--2---:R-:W-:Y:S01]  /*9330*/  NOP ;  /* 0x0000000000007918 */ /* 0x004fe20000000000 */
[----:B------:R1:W-:Y:S01]  /*9340*/  @P0 SYNCS.ARRIVE.TRANS64.RED.ART0 RZ, [UR12], R38 ;  /* 0x00000026ffff09a7 */ /* 0x0003e2000850040c */
[----:B------:R-:W2:Y:S02]  /*9350*/  SYNCS.PHASECHK.TRANS64.TRYWAIT P0, [UR9+0x388], R39 ;  /* 0x00038827ff0075a7 */ /* 0x000ea40008001109 */
[----:B-12---:R-:W-:Y:S05]  /*9360*/  @!P0 BRA `(.L_x_71) ;  /* 0x0000002400c88947 */ /* 0x006fea0003800000 */
.L_x_140:
[----:B------:R-:W-:Y:S01]  /*9370*/  MOV R161, UR16 ;  /* 0x0000001000a17c02 */ /* 0x000fe20008000f00 */
[----:B------:R-:W-:Y:S01]  /*9380*/  FMUL R160, R163, R160 ;  /* 0x000000a0a3a07220 */ /* 0x000fe20000400000 */
[----:B------:R-:W-:Y:S01]  /*9390*/  FADD2 R110, R134.F32x2.HI_LO, R110.F32x2.HI_LO ;  /* 0x0000006e866e724b */ /* 0x000fe20000000000 */
[----:B------:R-:W-:Y:S01]  /*93a0*/  UIADD3 UR17, UPT, UPT, UR17, 0x1, URZ ;  /* 0x0000000111117890 */ /* 0x000fe2000fffe0ff */
[----:B------:R-:W-:Y:S01]  /*93b0*/  FADD2 R112, R138.F32x2.HI_LO, R112.F32x2.HI_LO ;  /* 0x000000708a70724b */ /* 0x000fe20000000000 */
[----:B------:R-:W-:Y:S01]  /*93c0*/  LOP3.LUT R147, R147, 0x1, RZ, 0x3c, !PT ;  /* 0x0000000193937812 */ /* 0x000fe200078e3cff */
[----:B------:R-:W-:Y:S01]  /*93d0*/  FADD2 R160, R160.F32x2.HI_LO, R132.F32x2.HI_LO ;  /* 0x00000084a0a0724b */ /* 0x000fe20000000000 */
[----:B------:R-:W-:Y:S01]  /*93e0*/  UISETP.NE.AND UP0, UPT, UR17, UR11, UPT ;  /* 0x0000000b1100728c */ /* 0x000fe2000bf05270 */
[----:B------:R-:W-:Y:S01]  /*93f0*/  FADD2 R114, R142.F32x2.HI_LO, R114.F32x2.HI_LO ;  /* 0x000000728e72724b */ /* 0x000fe20000000000 */
[----:B------:R-:W-:Y:S01]  /*9400*/  LOP3.LUT R146, R146, 0x1, RZ, 0x3c, !PT ;  /* 0x0000000192927812 */ /* 0x000fe200078e3cff */
[----:B------:R-:W-:Y:S01]  /*9410*/  FADD2 R160, R160.F32x2.HI_LO, R108.F32x2.HI_LO ;  /* 0x0000006ca0a0724b */ /* 0x000fe20000000000 */
[----:B------:R-:W-:Y:S01]  /*9420*/  MOV R162, R155 ;  /* 0x0000009b00a27202 */ /* 0x000fe20000000f00 */
[----:B------:R-:W-:-:S02]  /*9430*/  FADD2 R110, R110.F32x2.HI_LO, R118.F32x2.HI_LO ;  /* 0x000000766e6e724b */ /* 0x000fc40000000000 */
[----:B------:R-:W-:Y:S02]  /*9440*/  FADD2 R112, R112.F32x2.HI_LO, R120.F32x2.HI_LO ;  /* 0x000000787070724b */ /* 0x000fe40000000000 */
[----:B------:R-:W-:Y:S02]  /*9450*/  FADD2 R114, R114.F32x2.HI_LO, R122.F32x2.HI_LO ;  /* 0x0000007a7272724b */ /* 0x000fe40000000000 */
[----:B------:R-:W-:Y:S02]  /*9460*/  FADD2 R160, R160.F32x2.HI_LO, R116.F32x2.HI_LO ;  /* 0x00000074a0a0724b */ /* 0x000fe40000000000 */
[----:B------:R-:W-:Y:S02]  /*9470*/  FADD2 R110, R110.F32x2.HI_LO, R126.F32x2.HI_LO ;  /* 0x0000007e6e6e724b */ /* 0x000fe40000000000 */
[----:B------:R-:W-:Y:S02]  /*9480*/  FADD2 R112, R112.F32x2.HI_LO, R128.F32x2.HI_LO ;  /* 0x000000807070724b */ /* 0x000fe40000000000 */
        /* <DEDUP_REMOVED lines=51> */
[----:B------:R-:W-:-:S04]  /*97c0*/  FADD2 R110, R160.F32x2.HI_LO, R110.F32x2.HI_LO ;  /* 0x0000006ea06e724b */ /* 0x000fc80000000000 */
[----:B------:R-:W-:-:S04]  /*97d0*/  FADD2 R110, R110.F32x2.HI_LO, R112.F32x2.HI_LO ;  /* 0x000000706e6e724b */ /* 0x000fc80000000000 */
[----:B------:R-:W-:Y:S01]  /*97e0*/  FADD R160, R110, R111 ;  /* 0x0000006f6ea07221 */ /* 0x000fe20000000000 */
[----:B------:R-:W-:Y:S06]  /*97f0*/  BRA.U UP0, `(.L_x_72) ;  /* 0xffffffdd00a07547 */ /* 0x000fec000b83ffff */
.L_x_69:
[----:B------:R-:W2:Y:S01]  /*9800*/  S2R R2, SR_TID.X ;  /* 0x0000000000027919 */ /* 0x000ea20000002100 */
[----:B------:R-:W3:Y:S01]  /*9810*/  LDCU UR5, c[0x0][0x624] ;  /* 0x0000c480ff0577ac */ /* 0x000ee20008000800 */
[----:B------:R-:W-:-:S04]  /*9820*/  UIADD3 UR18, UPT, UPT, UR10, UR18, URZ ;  /* 0x000000120a127290 */ /* 0x000fc8000fffe0ff */
[----:B---3--:R-:W-:Y:S01]  /*9830*/  UISETP.GE.AND UP0, UPT, UR18, UR5, UPT ;  /* 0x000000051200728c */ /* 0x008fe2000bf06270 */
[----:B--2---:R-:W-:-:S04]  /*9840*/  SHF.L.U32 R2, R2, 0x2, RZ ;  /* 0x0000000202027819 */ /* 0x004fc800000006ff */
[----:B------:R-:W-:-:S05]  /*9850*/  LOP3.LUT R2, R2, 0x1fc, RZ, 0xc0, !PT ;  /* 0x000001fc02027812 */ /* 0x000fca00078ec0ff */
[----:B------:R2:W-:Y:S04]  /*9860*/  STS [R2+UR8+0x3cc], R160 ;  /* 0x0003cca002007988 */ /* 0x0005e80008000808 */
[----:B------:R2:W-:Y:S01]  /*9870*/  STS [R2+UR8+0x5cc], R155 ;  /* 0x0005cc9b02007988 */ /* 0x0005e20008000808 */
[----:B------:R2:W-:Y:S06]  /*9880*/  BAR.ARV R3, 0x40 ;  /* 0x000100030000751d */ /* 0x0005ec0000002000 */
[----:B------:R-:W-:Y:S05]  /*9890*/  BRA.U !UP0, `(.L_x_73) ;  /* 0xffffffb508807547 */ /* 0x000fea000b83ffff */
.L_x_65:
[----:B--23-5:R-:W2:Y:S01]  /*98a0*/  S2R R2, SR_CgaCtaId ;  /* 0x0000000000027919 */ /* 0x02cea20000008800 */
[----:B------:R-:W-:Y:S01]  /*98b0*/  MOV R3, 0x400 ;  /* 0x0000040000037802 */ /* 0x000fe20000000f00 */
[----:B-1----:R-:W-:-:S03]  /*98c0*/  IMAD.U32 R4, R147, -0x80000000, RZ ;  /* 0x8000000093047824 */ /* 0x002fc600078e00ff */
[----:B--2---:R-:W-:-:S04]  /*98d0*/  LEA R3, R2, R3, 0x18 ;  /* 0x0000000302037211 */ /* 0x004fc800078ec0ff */
[----:B------:R-:W1:Y:S02]  /*98e0*/  SYNCS.PHASECHK.TRANS64.TRYWAIT P0, [R3+URZ+0x388], R4 ;  /* 0x00038804030075a7 */ /* 0x000e6400080011ff */
[----:B-1----:R-:W-:Y:S05]  /*98f0*/  @!P0 BRA `(.L_x_74) ;  /* 0x0000002000808947 */ /* 0x002fea0003800000 */
.L_x_142:
[----:B------:R-:W-:Y:S06]  /*9900*/  BAR.ARV 0x2, 0x120 ;  /* 0x0084800000007b1d */ /* 0x000fec0000002000 */
[----:B------:R-:W-:Y:S05]  /*9910*/  BRA `(.L_x_75) ;  /* 0x0000000000387947 */ /* 0x000fea0003800000 */
.L_x_63:
[----:B------:R-:W-:-:S13]  /*9920*/  ISETP.NE.AND P0, PT, R0, 0xc, PT ;  /* 0x0000000c0000780c */ /* 0x000fda0003f05270 */
[----:B------:R-:W-:Y:S05]  /*9930*/  @P0 BRA `(.L_x_76) ;  /* 0x00000000002c0947 */ /* 0x000fea0003800000 */
[----:B------:R-:W1:Y:S01]  /*9940*/  S2UR UR7, SR_CgaCtaId ;  /* 0x00000000000779c3 */ /* 0x000e620000008800 */
[----:B------:R-:W-:Y:S01]  /*9950*/  UMOV UR8, 0x400 ;  /* 0x0000040000087882 */ /* 0x000fe20000000000 */
[----:B------:R-:W-:Y:S01]  /*9960*/  UMOV UR5, 0x20 ;  /* 0x0000002000057882 */ /* 0x000fe20000000000 */
[----:B------:R-:W-:Y:S01]  /*9970*/  ELECT P0, URZ, PT ;  /* 0x0000000000ff782f */ /* 0x000fe20003800000 */
[----:B-1----:R-:W-:Y:S02]  /*9980*/  ULEA UR7, UR7, UR8, 0x18 ;  /* 0x0000000807077291 */ /* 0x002fe4000f8ec0ff */
[----:B------:R-:W-:-:S04]  /*9990*/  UIADD3 UR8, UPT, UPT, -UR5, 0x100000, URZ ;  /* 0x0010000005087890 */ /* 0x000fc8000fffe1ff */
[----:B------:R-:W-:Y:S02]  /*99a0*/  USHF.L.U32 UR9, UR8, 0xb, URZ ;  /* 0x0000000b08097899 */ /* 0x000fe400080006ff */
[----:B------:R-:W-:Y:S01]  /*99b0*/  USHF.L.U32 UR8, UR8, 0x1, URZ ;  /* 0x0000000108087899 */ /* 0x000fe200080006ff */
[----:B------:R-:W1:Y:S11]  /*99c0*/  FENCE.VIEW.ASYNC.S ;  /* 0x00000000000073c6 */ /* 0x000e760000000000 */
[----:B-1----:R1:W2:Y:S01]  /*99d0*/  SYNCS.EXCH.64 URZ, [UR7+0x3c0], UR8 ;  /* 0x0003c00807ff75b2 */ /* 0x0022a20008000100 */
[----:B------:R-:W-:Y:S01]  /*99e0*/  NOP ;  /* 0x0000000000007918 */ /* 0x000fe20000000000 */
.L_x_76:
[----:B------:R-:W-:Y:S01]  /*99f0*/  NOP ;  /* 0x0000000000007918 */ /* 0x000fe20000000000 */
.L_x_75:
[C---:B------:R-:W-:Y:S02]  /*9a00*/  ISETP.NE.AND P0, PT, R0.reuse, 0xc, PT ;  /* 0x0000000c0000780c */ /* 0x040fe40003f05270 */
[----:B-12345:R-:W-:-:S04]  /*9a10*/  LOP3.LUT R2, R0, 0xfffffffc, RZ, 0xc0, !PT ;  /* 0xfffffffc00027812 */ /* 0x03efc800078ec0ff */
[----:B------:R-:W-:-:S07]  /*9a20*/  ISETP.NE.AND P1, PT, R2, 0x8, PT ;  /* 0x000000080200780c */ /* 0x000fce0003f25270 */
[----:B------:R-:W-:Y:S06]  /*9a30*/  @P0 BRA `(.L_x_77) ;  /* 0x00000000002c0947 */ /* 0x000fec0003800000 */
        /* <DEDUP_REMOVED lines=11> */
.L_x_77:
[----:B------:R-:W-:Y:S01]  /*9af0*/  NOP ;  /* 0x0000000000007918 */ /* 0x000fe20000000000 */
[----:B------:R-:W-:Y:S05]  /*9b00*/  @P1 BRA `(.L_x_78) ;  /* 0x0000001000b01947 */ /* 0x000fea0003800000 */
[----:B------:R-:W-:-:S08]  /*9b10*/  NOP ;  /* 0x0000000000007918 */ /* 0x000fd00000000000 */
[----:B------:R-:W3:-:S00]  /*9b20*/  USETMAXREG.DEALLOC.CTAPOOL 0x60 ;  /* 0x00000060000079c8 */ /* 0x000ec000080e0500 */
[----:B-1----:R-:W1:Y:S01]  /*9b30*/  S2UR UR8, SR_CgaCtaId ;  /* 0x00000000000879c3 */ /* 0x002e620000008800 */
[----:B---3--:R-:W3:Y:S01]  /*9b40*/  S2R R3, SR_TID.X ;  /* 0x0000000000037919 */ /* 0x008ee20000002100 */
[----:B------:R-:W4:Y:S01]  /*9b50*/  LDCU UR16, c[0x0][0x610] ;  /* 0x0000c200ff1077ac */ /* 0x000f220008000800 */
[----:B------:R-:W-:Y:S02]  /*9b60*/  IMAD.MOV.U32 R2, RZ, RZ, 0x1 ;  /* 0x00000001ff027424 */ /* 0x000fe400078e00ff */
[----:B------:R-:W-:Y:S01]  /*9b70*/  IMAD.MOV.U32 R75, RZ, RZ, 0x1 ;  /* 0x00000001ff4b7424 */ /* 0x000fe200078e00ff */
[----:B------:R-:W5:Y:S01]  /*9b80*/  LDCU UR11, c[0x0][0x38c] ;  /* 0x00007180ff0b77ac */ /* 0x000f620008000800 */
[----:B------:R-:W-:Y:S01]  /*9b90*/  UMOV UR9, 0x400 ;  /* 0x0000040000097882 */ /* 0x000fe20000000000 */
[----:B------:R-:W2:Y:S01]  /*9ba0*/  LDCU.U8 UR7, c[0x0][0x615] ;  /* 0x0000c2a0ff0777ac */ /* 0x000ea20008000000 */
[----:B------:R-:W2:Y:S01]  /*9bb0*/  LDCU UR5, c[0x0][0x624] ;  /* 0x0000c480ff0577ac */ /* 0x000ea20008000800 */
[----:B------:R-:W2:Y:S01]  /*9bc0*/  LDCU UR13, c[0x0][0x61c] ;  /* 0x0000c380ff0d77ac */ /* 0x000ea20008000800 */
[----:B----4-:R-:W-:-:S02]  /*9bd0*/  UIMAD.WIDE.U32 UR16, UR15, UR16, URZ ;  /* 0x000000100f1072a5 */ /* 0x010fc4000f8e00ff */
[----:B-1----:R-:W-:Y:S02]  /*9be0*/  ULEA UR8, UR8, UR9, 0x18 ;  /* 0x0000000908087291 */ /* 0x002fe4000f8ec0ff */
[----:B------:R-:W-:Y:S02]  /*9bf0*/  UIADD3 UR16, UPT, UPT, UR15, -UR17, URZ ;  /* 0x800000110f107290 */ /* 0x000fe4000fffe0ff */
[----:B-----5:R-:W-:Y:S02]  /*9c00*/  UIADD3 UR9, UPT, UPT, -UR11, URZ, URZ ;  /* 0x000000ff0b097290 */ /* 0x020fe4000fffe1ff */
[----:B------:R-:W-:Y:S02]  /*9c10*/  UIADD3 UR12, UPT, UPT, UR8, 0x358, URZ ;  /* 0x00000358080c7890 */ /* 0x000fe4000fffe0ff */
[----:B------:R-:W-:Y:S01]  /*9c20*/  USHF.R.U32.HI UR16, URZ, UR14, UR16 ;  /* 0x0000000eff107299 */ /* 0x000fe20008011610 */
[C---:B---3--:R-:W-:Y:S01]  /*9c30*/  IMAD.SHL.U32 R5, R3.reuse, 0x40, RZ ;  /* 0x0000004003057824 */ /* 0x048fe200078e00ff */
[----:B------:R-:W-:Y:S01]  /*9c40*/  UIADD3 UR10, UPT, UPT, UR11, -0x1, URZ ;  /* 0xffffffff0b0a7890 */ /* 0x000fe2000fffe0ff */
[----:B------:R-:W-:Y:S01]  /*9c50*/  LOP3.LUT R78, R3, 0x7f, RZ, 0xc0, !PT ;  /* 0x0000007f034e7812 */ /* 0x000fe200078ec0ff */
[----:B------:R-:W-:-:S02]  /*9c60*/  USHF.R.S32.HI UR9, URZ, 0x1f, UR9 ;  /* 0x0000001fff097899 */ /* 0x000fc40008011409 */
[----:B------:R-:W-:Y:S01]  /*9c70*/  UISETP.GT.AND UP0, UPT, UR11, URZ, UPT ;  /* 0x000000ff0b00728c */ /* 0x000fe2000bf04270 */
[----:B------:R-:W-:Y:S01]  /*9c80*/  LOP3.LUT R5, R5, 0x7c0, RZ, 0xc0, !PT ;  /* 0x000007c005057812 */ /* 0x000fe200078ec0ff */
[----:B------:R-:W-:Y:S01]  /*9c90*/  UPRMT UR12, UR4, 0x654, UR12 ;  /* 0x00000654040c7896 */ /* 0x000fe2000800000c */
[----:B--2---:R-:W-:Y:S01]  /*9ca0*/  BAR.SYNC.DEFER_BLOCKING 0x2, 0x120 ;  /* 0x0084800000007b1d */ /* 0x004fe20000010000 */
[----:B------:R-:W-:Y:S01]  /*9cb0*/  UIADD3 UR4, UPT, UPT, UR17, UR16, URZ ;  /* 0x0000001011047290 */ /* 0x000fe2000fffe0ff */
[----:B------:R-:W-:Y:S01]  /*9cc0*/  SHF.R.U32.HI R74, RZ, 0x5, R78 ;  /* 0x00000005ff4a7819 */ /* 0x000fe2000001164e */
[----:B------:R-:W-:Y:S02]  /*9cd0*/  USHF.R.S32.HI UR16, URZ, 0x1f, UR10 ;  /* 0x0000001fff107899 */ /* 0x000fe4000801140a */
[----:B------:R-:W-:Y:S02]  /*9ce0*/  ULEA.HI UR9, UR9, -UR11, URZ, 0x7 ;  /* 0x8000000b09097291 */ /* 0x000fe4000f8f38ff */
[----:B------:R-:W-:Y:S01]  /*9cf0*/  ULEA.HI UR16, UR16, UR10, URZ, 0x7 ;  /* 0x0000000a10107291 */ /* 0x000fe2000f8f38ff */
[----:B------:R-:W-:Y:S01]  /*9d00*/  IMAD R5, R74, 0x800, R5 ;  /* 0x000008004a057824 */ /* 0x000fe200078e0205 */
[----:B------:R-:W-:-:S02]  /*9d10*/  USHF.R.S32.HI UR9, URZ, 0x7, UR9 ;  /* 0x00000007ff097899 */ /* 0x000fc40008011409 */
[----:B------:R-:W-:Y:S02]  /*9d20*/  USHF.R.U32.HI UR4, URZ, UR7, UR4 ;  /* 0x00000007ff047299 */ /* 0x000fe40008011604 */
[----:B------:R-:W-:Y:S02]  /*9d30*/  USHF.R.S32.HI UR11, URZ, 0x7, UR16 ;  /* 0x00000007ff0b7899 */ /* 0x000fe40008011410 */
[----:B------:R-:W-:Y:S02]  /*9d40*/  @!UP0 ULOP3.LUT UR11, URZ, UR9, URZ, 0x33, !UPT ;  /* 0x00000009ff0b8292 */ /* 0x000fe4000f8e33ff */
[----:B------:R-:W-:Y:S02]  /*9d50*/  UISETP.GE.AND UP0, UPT, UR15, UR5, UPT ;  /* 0x000000050f00728c */ /* 0x000fe4000bf06270 */
[----:B------:R-:W-:-:S04]  /*9d60*/  UIMAD.WIDE.U32 UR18, UR4, UR13, URZ ;  /* 0x0000000d041272a5 */ /* 0x000fc8000f8e00ff */
[----:B------:R-:W-:Y:S01]  /*9d70*/  UIADD3 UR10, UPT, UPT, UR4, -UR19, URZ ;  /* 0x80000013040a7290 */ /* 0x000fe2000fffe0ff */
[----:B------:R1:W-:Y:S03]  /*9d80*/  SYNCS.ARRIVE.TRANS64.RED.ART0 RZ, [UR12], R2 ;  /* 0x00000002ffff79a7 */ /* 0x0003e6000850040c */
[----:B------:R-:W-:-:S04]  /*9d90*/  USHF.R.U32.HI UR10, URZ, UR6, UR10 ;  /* 0x00000006ff0a7299 */ /* 0x000fc8000801160a */
[----:B------:R-:W-:Y:S01]  /*9da0*/  UIADD3 UR17, UPT, UPT, UR19, UR10, URZ ;  /* 0x0000000a13117290 */ /* 0x000fe2000fffe0ff */
[----:B-1----:R-:W-:-:S05]  /*9db0*/  IMAD.U32 R2, RZ, RZ, UR8 ;  /* 0x00000008ff027e24 */ /* 0x002fca000f8e00ff */
[----:B------:R-:W-:-:S04]  /*9dc0*/  IADD3 R5, PT, PT, R2, 0x800, R5 ;  /* 0x0000080002057810 */ /* 0x000fc80007ffe005 */
[----:B------:R-:W-:-:S04]  /*9dd0*/  SHF.R.U32.HI R76, RZ, 0x3, R5 ;  /* 0x00000003ff4c7819 */ /* 0x000fc80000011605 */
[----:B------:R-:W-:Y:S01]  /*9de0*/  LOP3.LUT R76, R5, 0x30, R76, 0x78, !PT ;  /* 0x00000030054c7812 */ /* 0x000fe200078e784c */
[----:B------:R-:W-:Y:S06]  /*9df0*/  BRA.U UP0, `(.L_x_79) ;  /* 0x0000000d00e07547 */ /* 0x000fec000b800000 */
[----:B------:R-:W-:Y:S01]  /*9e00*/  S2UR UR16, SR_CTAID.X ;  /* 0x00000000001079c3 */ /* 0x000fe20000002500 */
[----:B------:R-:W1:Y:S01]  /*9e10*/  LDCU.U8 UR9, c[0x0][0x621] ;  /* 0x0000c420ff0977ac */ /* 0x000e620008000000 */
[----:B------:R-:W-:Y:S01]  /*9e20*/  R2P PR, R3, 0x6 ;  /* 0x0000000603007804 */ /* 0x000fe20000000000 */
[----:B------:R-:W-:Y:S02]  /*9e30*/  HFMA2 R68, -RZ, RZ, 0, 9.5367431640625e-07 ;  /* 0x00000010ff447431 */ /* 0x000fe400000001ff */
[----:B------:R-:W-:Y:S01]  /*9e40*/  VIADD R71, R76, 0x20 ;  /* 0x000000204c477836 */ /* 0x000fe20000000000 */
[----:B------:R-:W2:Y:S01]  /*9e50*/  LDCU UR21, c[0x0][0x60c] ;  /* 0x0000c180ff1577ac */ /* 0x000ea20008000800 */
[----:B------:R-:W-:Y:S01]  /*9e60*/  LOP3.LUT R69, R0, 0x3, RZ, 0xc0, !PT ;  /* 0x0000000300457812 */ /* 0x000fe200078ec0ff */
[----:B------:R-:W-:Y:S01]  /*9e70*/  IMAD.SHL.U32 R74, R74, 0x200000, RZ ;  /* 0x002000004a4a7824 */ /* 0x000fe200078e00ff */
[----:B------:R-:W-:Y:S01]  /*9e80*/  LEA R73, R78, UR8, 0x2 ;  /* 0x000000084e497c11 */ /* 0x000fe2000f8e10ff */
[----:B------:R-:W3:Y:S01]  /*9e90*/  LDCU UR20, c[0x0][0x618] ;  /* 0x0000c300ff1477ac */ /* 0x000ee20008000800 */
[----:B------:R-:W-:Y:S01]  /*9ea0*/  IMAD.MOV.U32 R70, RZ, RZ, RZ ;  /* 0x000000ffff467224 */ /* 0x000fe200078e00ff */
[----:B------:R-:W-:Y:S01]  /*9eb0*/  IADD3 R69, PT, PT, R69, 0x3, RZ ;  /* 0x0000000345457810 */ /* 0x000fe20007ffe0ff */
[----:B------:R-:W-:Y:S01]  /*9ec0*/  IMAD.MOV.U32 R75, RZ, RZ, 0x1 ;  /* 0x00000001ff4b7424 */ /* 0x000fe200078e00ff */
[----:B------:R-:W-:Y:S01]  /*9ed0*/  UIADD3 UR5, UPT, UPT, -UR4, URZ, URZ ;  /* 0x000000ff04057290 */ /* 0x000fe2000fffe1ff */
[----:B------:R-:W-:Y:S01]  /*9ee0*/  SEL R68, R68, 0xfffffff0, !P1 ;  /* 0xfffffff044447807 */ /* 0x000fe20004800000 */
[----:B------:R-:W4:Y:S02]  /*9ef0*/  S2UR UR10, SR_CgaSize ;  /* 0x00000000000a79c3 */ /* 0x000f240000008a00 */
[----:B----4-:R-:W-:-:S12]  /*9f00*/  UIMAD UR10, UR10, -0xa0, URZ ;  /* 0xffffff600a0a78a4 */ /* 0x010fd8000f8e02ff */
[----:B------:R-:W4:Y:S01]  /*9f10*/  LDCU UR10, c[0x0][UR10+0x2c0] ;  /* 0x000058000a0a77ac */ /* 0x000f220008000800 */
[C---:B------:R-:W-:Y:S01]  /*9f20*/  @P2 IADD3 R71, PT, PT, R76.reuse, -0x20, RZ ;  /* 0xffffffe04c472810 */ /* 0x040fe20007ffe0ff */
[----:B-1----:R-:W-:Y:S01]  /*9f30*/  USHF.R.U32.HI UR17, URZ, UR9, UR17 ;  /* 0x00000009ff117299 */ /* 0x002fe20008011611 */
[----:B------:R-:W-:Y:S02]  /*9f40*/  IMAD.IADD R72, R76, 0x1, R68 ;  /* 0x000000014c487824 */ /* 0x000fe400078e0244 */
[----:B------:R-:W-:Y:S01]  /*9f50*/  IADD3 R68, PT, PT, R68, R71, RZ ;  /* 0x0000004744447210 */ /* 0x000fe20007ffe0ff */
[----:B------:R-:W-:Y:S02]  /*9f60*/  UIADD3 UR13, UPT, UPT, -UR11, URZ, URZ ;  /* 0x000000ff0b0d7290 */ /* 0x000fe4000fffe1ff */
[----:B--2---:R-:W-:Y:S02]  /*9f70*/  UIMAD UR21, UR21, UR5, UR15 ;  /* 0x00000005151572a4 */ /* 0x004fe4000f8e020f */
[----:B------:R-:W-:-:S02]  /*9f80*/  USHF.L.U32 UR16, UR16, 0x7, URZ ;  /* 0x0000000710107899 */ /* 0x000fc400080006ff */
[----:B------:R-:W-:Y:S01]  /*9f90*/  UIADD3 UR5, UPT, UPT, -UR17, URZ, URZ ;  /* 0x000000ff11057290 */ /* 0x000fe2000fffe1ff */
[----:B------:R-:W1:Y:S01]  /*9fa0*/  LDCU.64 UR18, c[0x0][0x358] ;  /* 0x00006b00ff1277ac */ /* 0x000e620008000a00 */
[----:B------:R-:W-:Y:S02]  /*9fb0*/  ULOP3.LUT UR16, UR16, 0x80, URZ, 0xc0, !UPT ;  /* 0x0000008010107892 */ /* 0x000fe4000f8ec0ff */
[----:B---3--:R-:W-:-:S12]  /*9fc0*/  UIMAD UR20, UR20, UR5, UR4 ;  /* 0x00000005141472a4 */ /* 0x008fd8000f8e0204 */
.L_x_87:
[----:B--2---:R2:W-:Y:S01]  /*9fd0*/  BAR.SYNC.DEFER_BLOCKING R69, 0x40 ;  /* 0x000100450000751d */ /* 0x0045e20000010000 */
[----:B------:R-:W-:Y:S01]  /*9fe0*/  MOV R3, 0x1 ;  /* 0x0000000100037802 */ /* 0x000fe20000000f00 */
[----:B------:R-:W-:-:S04]  /*9ff0*/  UISETP.GE.AND UP0, UPT, UR11, 0x1, UPT ;  /* 0x000000010b00788c */ /* 0x000fc8000bf06270 */
[----:B------:R2:W-:Y:S05]  /*a000*/  SYNCS.ARRIVE.TRANS64.ART0 RZ, [UR8+0x388], R3 ;  /* 0x00038803ffff79a7 */ /* 0x0005ea0008500008 */
[----:B------:R-:W-:Y:S05]  /*a010*/  BRA.U !UP0, `(.L_x_80) ;  /* 0x0000000108dc7547 */ /* 0x000fea000b800000 */
[----:B------:R-:W-:Y:S01]  /*a020*/  UMOV UR22, UR13 ;  /* 0x0000000d00167c82 */ /* 0x000fe20008000000 */
.L_x_82:
[----:B---3--:R3:W-:Y:S06]  /*a030*/  BAR.SYNC.DEFER_BLOCKING R69, 0x40 ;  /* 0x000100450000751d */ /* 0x0087ec0000010000 */
[----:B-----5:R-:W5:Y:S02]  /*a040*/  LDS R36, [R73+0x3cc] ;  /* 0x0003cc0049247984 */ /* 0x020f640000000800 */
[----:B-----5:R-:W-:-:S13]  /*a050*/  FSETP.GEU.AND P0, PT, R36, 1, PT ;  /* 0x3f8000002400780b */ /* 0x020fda0003f0e000 */
[----:B------:R-:W-:-:S04]  /*a060*/  VOTE.ANY R4, PT, !P0 ;  /* 0x0000000000047806 */ /* 0x000fc800040e0100 */
[----:B------:R-:W-:-:S13]  /*a070*/  ISETP.NE.AND P0, PT, R4, RZ, PT ;  /* 0x000000ff0400720c */ /* 0x000fda0003f05270 */
[----:B---3--:R-:W-:Y:S05]  /*a080*/  @!P0 BRA `(.L_x_81) ;  /* 0x0000000000ac8947 */ /* 0x008fea0003800000 */
[C---:B------:R-:W-:Y:S02]  /*a090*/  R2UR UR4, R74.reuse ;  /* 0x000000004a0472ca */ /* 0x040fe400000e0000 */
[----:B------:R-:W-:-:S11]  /*a0a0*/  R2UR UR5, R74 ;  /* 0x000000004a0572ca */ /* 0x000fd600000e0000 */
[----:B------:R-:W3:Y:S02]  /*a0b0*/  LDTM.x16 R20, tmem[UR4+0x100] ;  /* 0x00010004001479ee */ /* 0x000ee40008240000 */
[-C--:B---3--:R-:W-:Y:S02]  /*a0c0*/  FMUL2 R20, R20.F32x2.HI_LO, R36.reuse.F32 ;  /* 0x000000241414724a */ /* 0x088fe40001000000 */
[-C--:B------:R-:W-:Y:S02]  /*a0d0*/  FMUL2 R22, R22.F32x2.HI_LO, R36.reuse.F32 ;  /* 0x000000241616724a */ /* 0x080fe40001000000 */
[-C--:B------:R-:W-:Y:S02]  /*a0e0*/  FMUL2 R24, R24.F32x2.HI_LO, R36.reuse.F32 ;  /* 0x000000241818724a */ /* 0x080fe40001000000 */
[-C--:B------:R-:W-:Y:S02]  /*a0f0*/  FMUL2 R26, R26.F32x2.HI_LO, R36.reuse.F32 ;  /* 0x000000241a1a724a */ /* 0x080fe40001000000 */
[----:B------:R-:W-:-:S02]  /*a100*/  FMUL2 R28, R28.F32x2.HI_LO, R36.F32 ;  /* 0x000000241c1c724a */ /* 0x000fc40001000000 */
[-C--:B------:R-:W-:Y:S02]  /*a110*/  FMUL2 R30, R30.F32x2.HI_LO, R36.reuse.F32 ;  /* 0x000000241e1e724a */ /* 0x080fe40001000000 */
[-C--:B------:R-:W-:Y:S02]  /*a120*/  FMUL2 R32, R32.F32x2.HI_LO, R36.reuse.F32 ;  /* 0x000000242020724a */ /* 0x080fe40001000000 */
[----:B------:R-:W-:-:S04]  /*a130*/  FMUL2 R34, R34.F32x2.HI_LO, R36.F32 ;  /* 0x000000242222724a */ /* 0x000fc80001000000 */
[----:B------:R-:W-:Y:S01]  /*a140*/  STTM.x16 tmem[UR5+0x100], R20 ;  /* 0x00010014000079ed */ /* 0x000fe20008240005 */
        /* <DEDUP_REMOVED lines=29> */
[----:B------:R3:W-:Y:S01]  /*a320*/  STTM.x16 tmem[UR4+0x130], R4 ;  /* 0x00013004000079ed */ /* 0x0007e20008240004 */
[----:B------:R-:W5:Y:S02]  /*a330*/  FENCE.VIEW.ASYNC.T ;  /* 0x00000000000073c6 */ /* 0x000f640000000200 */
.L_x_81:
[----:B-----5:R5:W-:Y:S01]  /*a340*/  SYNCS.ARRIVE.TRANS64.RED.ART0 RZ, [UR12], R3 ;  /* 0x00000003ffff79a7 */ /* 0x020be2000850040c */
[----:B------:R-:W-:-:S04]  /*a350*/  UIADD3 UR22, UPT, UPT, UR22, 0x1, URZ ;  /* 0x0000000116167890 */ /* 0x000fc8000fffe0ff */
[----:B------:R-:W-:Y:S01]  /*a360*/  UISETP.NE.AND UP0, UPT, UR22, URZ, UPT ;  /* 0x000000ff1600728c */ /* 0x000fe2000bf05270 */
[----:B------:R5:W-:Y:S08]  /*a370*/  SYNCS.ARRIVE.TRANS64.ART0 RZ, [UR8+0x388], R3 ;  /* 0x00038803ffff79a7 */ /* 0x000bf00008500008 */
[----:B------:R-:W-:Y:S05]  /*a380*/  BRA.U UP0, `(.L_x_82) ;  /* 0xfffffffd00287547 */ /* 0x000fea000b83ffff */
.L_x_80:
[----:B------:R2:W-:Y:S01]  /*a390*/  BAR.SYNC.DEFER_BLOCKING R69, 0x40 ;  /* 0x000100450000751d */ /* 0x0005e20000010000 */
[----:B---3--:R-:W-:Y:S02]  /*a3a0*/  SHF.L.U32 R6, R70, 0x1f, RZ ;  /* 0x0000001f46067819 */ /* 0x008fe400000006ff */
[----:B------:R-:W-:-:S03]  /*a3b0*/  SHF.L.U32 R4, R75, 0x1f, RZ ;  /* 0x0000001f4b047819 */ /* 0x000fc600000006ff */
[----:B------:R2:W3:Y:S04]  /*a3c0*/  LDS R79, [R73+0x3cc] ;  /* 0x0003cc00494f7984 */ /* 0x0004e80000000800 */
[----:B------:R2:W5:Y:S01]  /*a3d0*/  LDS R77, [R73+0x5cc] ;  /* 0x0005cc00494d7984 */ /* 0x0005620000000800 */
[----:B------:R2:W-:Y:S01]  /*a3e0*/  SYNCS.ARRIVE.TRANS64.ART0 RZ, [UR8+0x388], R3 ;  /* 0x00038803ffff79a7 */ /* 0x0005e20008500008 */
[----:B------:R-:W4:Y:S02]  /*a3f0*/  SYNCS.PHASECHK.TRANS64.TRYWAIT P0, [UR8+0x370], R6 ;  /* 0x00037006ff0075a7 */ /* 0x000f240008001108 */
[----:B--2345:R-:W-:Y:S05]  /*a400*/  @!P0 BRA `(.L_x_83) ;  /* 0x0000001400d48947 */ /* 0x03cfea0003800000 */
.L_x_144:
[----:B------:R-:W3:Y:S02]  /*a410*/  SYNCS.PHASECHK.TRANS64.TRYWAIT P0, [UR8+0x398], R4 ;  /* 0x00039804ff0075a7 */ /* 0x000ee40008001108 */
[----:B---3--:R-:W-:Y:S05]  /*a420*/  @!P0 BRA `(.L_x_84) ;  /* 0x0000001400e48947 */ /* 0x008fea0003800000 */
.L_x_146:
[----:B------:R-:W-:Y:S01]  /*a430*/  R2UR UR4, R74 ;  /* 0x000000004a0472ca */ /* 0x000fe200000e0000 */
[----:B------:R-:W-:Y:S01]  /*a440*/  ULEA UR21, UR21, UR16, 0x8 ;  /* 0x0000001015157291 */ /* 0x000fe2000f8e40ff */
[----:B------:R-:W-:Y:S01]  /*a450*/  FSETP.NE.AND P1, PT, R79, RZ, PT ;  /* 0x000000ff4f00720b */ /* 0x000fe20003f25000 */
[----:B------:R-:W-:Y:S01]  /*a460*/  BSSY.RECONVERGENT B0, `(.L_x_85) ;  /* 0x000007b000007945 */ /* 0x000fe20003800200 */
[----:B------:R-:W-:Y:S02]  /*a470*/  LOP3.LUT R75, R75, 0x1, RZ, 0x3c, !PT ;  /* 0x000000014b4b7812 */ /* 0x000fe400078e3cff */
[----:B------:R-:W-:-:S06]  /*a480*/  FSEL R80, R79, 1, P1 ;  /* 0x3f8000004f507808 */ /* 0x000fcc0000800000 */
[----:B------:R-:W4:Y:S01]  /*a490*/  MUFU.RCP R80, R80 ;  /* 0x0000005000507308 */ /* 0x000f220000001000 */
[----:B------:R-:W4:Y:S01]  /*a4a0*/  LDTM.x32 R36, tmem[UR4+0x100] ;  /* 0x00010004002479ee */ /* 0x000f2200082c0000 */
[----:B--23--:R-:W2:Y:S01]  /*a4b0*/  LDTM.x32 R4, tmem[UR4+0x120] ;  /* 0x00012004000479ee */ /* 0x00cea200082c0000 */
[----:B------:R-:W3:Y:S05]  /*a4c0*/  LDCU UR4, c[0x0][0x380] ;  /* 0x00007000ff0477ac */ /* 0x000eea0008000800 */
[----:B------:R-:W5:Y:S01]  /*a4d0*/  @P1 MUFU.LG2 R79, R79 ;  /* 0x0000004f004f1308 */ /* 0x000f620000000c00 */
[----:B---3--:R-:W-:Y:S01]  /*a4e0*/  UIADD3 UR4, UPT, UPT, -UR21, UR4, URZ ;  /* 0x0000000415047290 */ /* 0x008fe2000fffe1ff */
[----:B----4-:R-:W-:-:S02]  /*a4f0*/  FMUL2 R38, R38.F32x2.HI_LO, R80.F32 ;  /* 0x000000502626724a */ /* 0x010fc40001000000 */
[----:B------:R-:W-:-:S03]  /*a500*/  FMUL2 R36, R36.F32x2.HI_LO, R80.F32 ;  /* 0x000000502424724a */ /* 0x000fc60001000000 */
[----:B------:R-:W-:Y:S01]  /*a510*/  ISETP.LT.AND P0, PT, R78, UR4, PT ;  /* 0x000000044e007c0c */ /* 0x000fe2000bf01270 */
[----:B------:R-:W-:Y:S01]  /*a520*/  FMUL2 R42, R42.F32x2.HI_LO, R80.F32 ;  /* 0x000000502a2a724a */ /* 0x000fe20001000000 */
[----:B------:R-:W-:Y:S01]  /*a530*/  F2FP.SATFINITE.E4M3.F32.PACK_AB_MERGE_C R38, R39, R38, RZ ;  /* 0x000000262726723e */ /* 0x000fe200048070ff */
        /* <DEDUP_REMOVED lines=26> */
[----:B--2---:R-:W-:Y:S01]  /*a6e0*/  FMUL2 R4, R4.F32x2.HI_LO, R80.F32 ;  /* 0x000000500404724a */ /* 0x004fe20001000000 */
        /* <DEDUP_REMOVED lines=31> */
[----:B------:R-:W2:Y:S01]  /*a8e0*/  @P1 LDC R20, c[0x0][0x600] ;  /* 0x00018000ff141b82 */ /* 0x000ea20000000800 */
[----:B------:R-:W-:-:S02]  /*a8f0*/  F2FP.SATFINITE.E4M3.F32.PACK_AB_MERGE_C R33, R33, R32, RZ ;  /* 0x000000202121723e */ /* 0x000fc400048070ff */
[----:B------:R-:W-:Y:S02]  /*a900*/  F2FP.SATFINITE.E4M3.F32.PACK_AB_MERGE_C R34, R35, R34, RZ ;  /* 0x000000222322723e */ /* 0x000fe400048070ff */
[----:B------:R-:W-:Y:S02]  /*a910*/  PRMT R16, R37, 0x5410, R38 ;  /* 0x0000541025107816 */ /* 0x000fe40000000026 */
[----:B------:R-:W-:Y:S02]  /*a920*/  PRMT R17, R41, 0x5410, R42 ;  /* 0x0000541029117816 */ /* 0x000fe4000000002a */
[----:B------:R-:W-:Y:S02]  /*a930*/  PRMT R18, R45, 0x5410, R46 ;  /* 0x000054102d127816 */ /* 0x000fe4000000002e */
[----:B------:R-:W-:Y:S02]  /*a940*/  PRMT R19, R49, 0x5410, R50 ;  /* 0x0000541031137816 */ /* 0x000fe40000000032 */
[----:B------:R-:W-:-:S02]  /*a950*/  PRMT R12, R53, 0x5410, R54 ;  /* 0x00005410350c7816 */ /* 0x000fc40000000036 */
[----:B------:R-:W-:Y:S01]  /*a960*/  PRMT R13, R57, 0x5410, R58 ;  /* 0x00005410390d7816 */ /* 0x000fe2000000003a */
[----:B------:R3:W-:Y:S01]  /*a970*/  STS.128 [R76], R16 ;  /* 0x000000104c007388 */ /* 0x0007e20000000c00 */
[----:B------:R-:W-:Y:S02]  /*a980*/  PRMT R14, R61, 0x5410, R62 ;  /* 0x000054103d0e7816 */ /* 0x000fe4000000003e */
[----:B------:R-:W-:Y:S02]  /*a990*/  PRMT R15, R65, 0x5410, R66 ;  /* 0x00005410410f7816 */ /* 0x000fe40000000042 */
[----:B------:R-:W-:Y:S02]  /*a9a0*/  PRMT R9, R9, 0x5410, R10 ;  /* 0x0000541009097816 */ /* 0x000fe4000000000a */
[----:B------:R-:W-:Y:S01]  /*a9b0*/  PRMT R8, R5, 0x5410, R6 ;  /* 0x0000541005087816 */ /* 0x000fe20000000006 */
[----:B------:R3:W-:Y:S01]  /*a9c0*/  STS.128 [R72], R12 ;  /* 0x0000000c48007388 */ /* 0x0007e20000000c00 */
[----:B------:R-:W-:-:S02]  /*a9d0*/  PRMT R10, R7, 0x5410, R4 ;  /* 0x00005410070a7816 */ /* 0x000fc40000000004 */
[----:B------:R-:W-:Y:S02]  /*a9e0*/  PRMT R11, R36, 0x5410, R11 ;  /* 0x00005410240b7816 */ /* 0x000fe4000000000b */
[----:B------:R-:W-:Y:S01]  /*a9f0*/  PRMT R4, R21, 0x5410, R22 ;  /* 0x0000541015047816 */ /* 0x000fe20000000016 */
[----:B-----5:R-:W-:Y:S01]  /*aa00*/  @P1 FADD R22, R79, -8 ;  /* 0xc10000004f161421 */ /* 0x020fe20000000000 */
[----:B------:R-:W-:Y:S01]  /*aa10*/  PRMT R5, R25, 0x5410, R26 ;  /* 0x0000541019057816 */ /* 0x000fe2000000001a */
[----:B------:R3:W-:Y:S01]  /*aa20*/  STS.128 [R71], R8 ;  /* 0x0000000847007388 */ /* 0x0007e20000000c00 */
[----:B------:R-:W-:Y:S01]  /*aa30*/  PRMT R6, R29, 0x5410, R30 ;  /* 0x000054101d067816 */ /* 0x000fe2000000001e */
[----:B--2---:R-:W-:Y:S01]  /*aa40*/  @P1 FFMA R20, R77, R20, R22 ;  /* 0x000000144d141223 */ /* 0x004fe20000000016 */
[----:B------:R-:W-:-:S05]  /*aa50*/  PRMT R7, R33, 0x5410, R34 ;  /* 0x0000541021077816 */ /* 0x000fca0000000022 */
[----:B------:R3:W-:Y:S01]  /*aa60*/  STS.128 [R68], R4 ;  /* 0x0000000444007388 */ /* 0x0007e20000000c00 */
[----:B------:R2:W-:Y:S06]  /*aa70*/  MEMBAR.ALL.CTA ;  /* 0x0000000000007992 */ /* 0x0005ec0000008000 */
[----:B--2---:R-:W2:Y:S02]  /*aa80*/  FENCE.VIEW.ASYNC.S ;  /* 0x00000000000073c6 */ /* 0x004ea40000000000 */
[----:B--2---:R-:W-:Y:S01]  /*aa90*/  SYNCS.ARRIVE.TRANS64.RED.ART0 RZ, [UR12], R3 ;  /* 0x00000003ffff79a7 */ /* 0x004fe2000850040c */
[----:B------:R2:W-:Y:S02]  /*aaa0*/  SYNCS.ARRIVE.TRANS64.ART0 RZ, [UR8+0x390], R3 ;  /* 0x00039003ffff79a7 */ /* 0x0005e40008500008 */
[----:B--2---:R-:W-:-:S02]  /*aab0*/  IMAD.MOV.U32 R3, RZ, RZ, -0x800000 ;  /* 0xff800000ff037424 */ /* 0x004fc400078e00ff */
[----:B------:R-:W-:Y:S01]  /*aac0*/  @P1 FMUL R3, R20, 0.69314718246459960938 ;  /* 0x3f31721814031820 */ /* 0x000fe20000400000 */
[----:B---3--:R-:W-:Y:S06]  /*aad0*/  @!P0 BRA `(.L_x_86) ;  /* 0x00000000004c8947 */ /* 0x008fec0003800000 */
[----:B------:R-:W2:Y:S01]  /*aae0*/  LDC.64 R6, c[0x0][0x3c8] ;  /* 0x0000f200ff067b82 */ /* 0x000ea20000000a00 */
[----:B------:R-:W-:Y:S01]  /*aaf0*/  HFMA2 R79, -RZ, RZ, 0, 0 ;  /* 0x00000000ff4f7431 */ /* 0x000fe200000001ff */
[----:B------:R-:W-:Y:S02]  /*ab00*/  USHF.R.S32.HI UR4, URZ, 0x1f, UR20 ;  /* 0x0000001fff047899 */ /* 0x000fe40008011414 */
[----:B------:R-:W-:Y:S02]  /*ab10*/  USHF.R.S32.HI UR23, URZ, 0x1f, UR21 ;  /* 0x0000001fff177899 */ /* 0x000fe40008011415 */
[----:B------:R-:W-:Y:S02]  /*ab20*/  USHF.R.S32.HI UR22, URZ, 0x1f, UR17 ;  /* 0x0000001fff167899 */ /* 0x000fe40008011411 */
[----:B------:R-:W3:Y:S01]  /*ab30*/  LDC.64 R4, c[0x0][0x3d0] ;  /* 0x0000f400ff047b82 */ /* 0x000ee20000000a00 */
[----:B--2---:R-:W-:-:S04]  /*ab40*/  IMAD.WIDE.U32 R8, R6, UR20, R78 ;  /* 0x0000001406087c25 */ /* 0x004fc8000f8e004e */
[----:B------:R-:W-:Y:S01]  /*ab50*/  IMAD R6, R6, UR4, RZ ;  /* 0x0000000406067c24 */ /* 0x000fe2000f8e02ff */
[----:B------:R-:W2:Y:S01]  /*ab60*/  LDCU.64 UR4, c[0x0][0x3b0] ;  /* 0x00007600ff0477ac */ /* 0x000ea20008000a00 */
[----:B------:R-:W-:Y:S02]  /*ab70*/  IADD3 R8, P0, PT, R8, UR21, RZ ;  /* 0x0000001508087c10 */ /* 0x000fe4000ff1e0ff */
[----:B------:R-:W-:Y:S02]  /*ab80*/  IMAD R7, R7, UR20, R6 ;  /* 0x0000001407077c24 */ /* 0x000fe4000f8e0206 */
[----:B---3--:R-:W-:-:S03]  /*ab90*/  IMAD R6, R4, UR22, RZ ;  /* 0x0000001604067c24 */ /* 0x008fc6000f8e02ff */
[----:B------:R-:W-:Y:S01]  /*aba0*/  IADD3.X R9, PT, PT, R9, UR23, R7, P0, !PT ;  /* 0x0000001709097c10 */ /* 0x000fe200087fe407 */
[----:B------:R-:W-:Y:S02]  /*abb0*/  IMAD R5, R5, UR17, R6 ;  /* 0x0000001105057c24 */ /* 0x000fe4000f8e0206 */
[----:B------:R-:W-:-:S05]  /*abc0*/  IMAD.WIDE.U32 R8, R4, UR17, R8 ;  /* 0x0000001104087c25 */ /* 0x000fca000f8e0008 */
[----:B------:R-:W-:Y:S02]  /*abd0*/  IADD3 R5, PT, PT, R9, R5, RZ ;  /* 0x0000000509057210 */ /* 0x000fe40007ffe0ff */
[----:B--2---:R-:W-:-:S04]  /*abe0*/  LEA R4, P0, R8, UR4, 0x2 ;  /* 0x0000000408047c11 */ /* 0x004fc8000f8010ff */
[----:B------:R-:W-:-:S05]  /*abf0*/  LEA.HI.X R5, R8, UR5, R5, 0x2, P0 ;  /* 0x0000000508057c11 */ /* 0x000fca00080f1405 */
[----:B-1----:R2:W-:Y:S04]  /*ac00*/  STG.E desc[UR18][R4.64], R3 ;  /* 0x0000000304007986 */ /* 0x0025e8000c101912 */
.L_x_86:
[----:B-1----:R-:W-:Y:S05]  /*ac10*/  BSYNC.RECONVERGENT B0 ;  /* 0x0000000000007941 */ /* 0x002fea0003800200 */
.L_x_85:
[----:B------:R-:W1:Y:S01]  /*ac20*/  LDCU UR20, c[0x0][0x610] ;  /* 0x0000c200ff1477ac */ /* 0x000e620008000800 */
[----:B------:R-:W-:Y:S01]  /*ac30*/  LOP3.LUT R70, R70, 0x1, RZ, 0x3c, !PT ;  /* 0x0000000146467812 */ /* 0x000fe200078e3cff */
[----:B------:R-:W-:Y:S01]  /*ac40*/  UIADD3 UR15, UPT, UPT, UR10, UR15, URZ ;  /* 0x0000000f0a0f7290 */ /* 0x000fe2000fffe0ff */
[----:B------:R-:W3:Y:S03]  /*ac50*/  LDCU.64 UR4, c[0x0][0x618] ;  /* 0x0000c300ff0477ac */ /* 0x000ee60008000a00 */
[----:B-1----:R-:W-:-:S04]  /*ac60*/  UIMAD.WIDE.U32 UR20, UR15, UR20, URZ ;  /* 0x000000140f1472a5 */ /* 0x002fc8000f8e00ff */
[----:B------:R-:W-:-:S04]  /*ac70*/  UIADD3 UR17, UPT, UPT, UR15, -UR21, URZ ;  /* 0x800000150f117290 */ /* 0x000fc8000fffe0ff */
[----:B------:R-:W-:-:S04]  /*ac80*/  USHF.R.U32.HI UR17, URZ, UR14, UR17 ;  /* 0x0000000eff117299 */ /* 0x000fc80008011611 */
[----:B------:R-:W-:Y:S01]  /*ac90*/  UIADD3 UR17, UPT, UPT, UR21, UR17, URZ ;  /* 0x0000001115117290 */ /* 0x000fe2000fffe0ff */
[----:B------:R-:W1:Y:S03]  /*aca0*/  LDCU UR21, c[0x0][0x60c] ;  /* 0x0000c180ff1577ac */ /* 0x000e660008000800 */
[----:B------:R-:W-:-:S04]  /*acb0*/  USHF.R.U32.HI UR20, URZ, UR7, UR17 ;  /* 0x00000007ff147299 */ /* 0x000fc80008011611 */
[----:B---3--:R-:W-:Y:S01]  /*acc0*/  UIMAD.WIDE.U32 UR22, UR20, UR5, URZ ;  /* 0x00000005141672a5 */ /* 0x008fe2000f8e00ff */
[----:B------:R-:W3:Y:S03]  /*acd0*/  LDCU UR5, c[0x0][0x624] ;  /* 0x0000c480ff0577ac */ /* 0x000ee60008000800 */
[----:B------:R-:W-:-:S04]  /*ace0*/  UIADD3 UR17, UPT, UPT, UR20, -UR23, URZ ;  /* 0x8000001714117290 */ /* 0x000fc8000fffe0ff */
[----:B------:R-:W-:-:S04]  /*acf0*/  USHF.R.U32.HI UR17, URZ, UR6, UR17 ;  /* 0x00000006ff117299 */ /* 0x000fc80008011611 */
[----:B------:R-:W-:Y:S02]  /*ad00*/  UIADD3 UR17, UPT, UPT, UR23, UR17, URZ ;  /* 0x0000001117117290 */ /* 0x000fe4000fffe0ff */
[----:B------:R-:W-:Y:S02]  /*ad10*/  UIADD3 UR23, UPT, UPT, -UR20, URZ, URZ ;  /* 0x000000ff14177290 */ /* 0x000fe4000fffe1ff */
[----:B------:R-:W-:Y:S02]  /*ad20*/  USHF.R.U32.HI UR17, URZ, UR9, UR17 ;  /* 0x00000009ff117299 */ /* 0x000fe40008011611 */
[----:B---3--:R-:W-:Y:S02]  /*ad30*/  UISETP.GE.AND UP0, UPT, UR15, UR5, UPT ;  /* 0x000000050f00728c */ /* 0x008fe4000bf06270 */
[----:B------:R-:W-:Y:S02]  /*ad40*/  UIADD3 UR22, UPT, UPT, -UR17, URZ, URZ ;  /* 0x000000ff11167290 */ /* 0x000fe4000fffe1ff */
[----:B-1----:R-:W-:-:S02]  /*ad50*/  UIMAD UR21, UR21, UR23, UR15 ;  /* 0x00000017151572a4 */ /* 0x002fc4000f8e020f */
[----:B------:R-:W-:-:S03]  /*ad60*/  UIMAD UR20, UR4, UR22, UR20 ;  /* 0x00000016041472a4 */ /* 0x000fc6000f8e0214 */
[----:B------:R-:W-:Y:S09]  /*ad70*/  BRA.U !UP0, `(.L_x_87) ;  /* 0xfffffff108947547 */ /* 0x000ff2000b83ffff */
.L_x_79:
[----:B--2---:R-:W-:-:S04]  /*ad80*/  SHF.L.U32 R4, R75, 0x1f, RZ ;  /* 0x0000001f4b047819 */ /* 0x004fc800000006ff */
[----:B------:R-:W1:Y:S02]  /*ad90*/  SYNCS.PHASECHK.TRANS64.TRYWAIT P0, [UR8+0x398], R4 ;  /* 0x00039804ff0075a7 */ /* 0x000e640008001108 */
[----:B-1----:R-:W-:Y:S05]  /*ada0*/  @!P0 BRA `(.L_x_88) ;  /* 0x0000000c009c8947 */ /* 0x002fea0003800000 */
.L_x_148:
[----:B------:R-:W-:Y:S06]  /*adb0*/  BAR.ARV 0x2, 0x120 ;  /* 0x0084800000007b1d */ /* 0x000fec0000002000 */
[----:B------:R-:W-:Y:S05]  /*adc0*/  BRA `(.L_x_89) ;  /* 0x0000000000347947 */ /* 0x000fea0003800000 */
.L_x_78:
[----:B------:R-:W-:Y:S05]  /*add0*/  @P0 BRA `(.L_x_90) ;  /* 0x00000000002c0947 */ /* 0x000fea0003800000 */
[----:B------:R-:W3:Y:S01]  /*ade0*/  S2UR UR5, SR_CgaCtaId ;  /* 0x00000000000579c3 */ /* 0x000ee20000008800 */
[----:B------:R-:W-:Y:S01]  /*adf0*/  UMOV UR6, 0x400 ;  /* 0x0000040000067882 */ /* 0x000fe20000000000 */
[----:B------:R-:W-:Y:S01]  /*ae00*/  UMOV UR4, 0x20 ;  /* 0x0000002000047882 */ /* 0x000fe20000000000 */
[----:B------:R-:W-:Y:S01]  /*ae10*/  ELECT P0, URZ, PT ;  /* 0x0000000000ff782f */ /* 0x000fe20003800000 */
[----:B---3--:R-:W-:Y:S02]  /*ae20*/  ULEA UR5, UR5, UR6, 0x18 ;  /* 0x0000000605057291 */ /* 0x008fe4000f8ec0ff */
[----:B------:R-:W-:-:S04]  /*ae30*/  UIADD3 UR6, UPT, UPT, -UR4, 0x100000, URZ ;  /* 0x0010000004067890 */ /* 0x000fc8000fffe1ff */
[----:B-1----:R-:W-:Y:S02]  /*ae40*/  USHF.L.U32 UR7, UR6, 0xb, URZ ;  /* 0x0000000b06077899 */ /* 0x002fe400080006ff */
[----:B------:R-:W-:Y:S01]  /*ae50*/  USHF.L.U32 UR6, UR6, 0x1, URZ ;  /* 0x0000000106067899 */ /* 0x000fe200080006ff */
[----:B------:R-:W1:Y:S11]  /*ae60*/  FENCE.VIEW.ASYNC.S ;  /* 0x00000000000073c6 */ /* 0x000e760000000000 */
[----:B-1----:R3:W4:Y:S02]  /*ae70*/  SYNCS.EXCH.64 URZ, [UR5+0x3c0], UR6 ;  /* 0x0003c00605ff75b2 */ /* 0x0027240008000100 */
[----:B---3--:R-:W-:Y:S01]  /*ae80*/  NOP ;  /* 0x0000000000007918 */ /* 0x008fe20000000000 */
.L_x_90:
[----:B------:R-:W-:Y:S01]  /*ae90*/  NOP ;  /* 0x0000000000007918 */ /* 0x000fe20000000000 */
.L_x_89:
[----:B------:R-:W-:-:S13]  /*aea0*/  ISETP.NE.AND P0, PT, R0, 0xc, PT ;  /* 0x0000000c0000780c */ /* 0x000fda0003f05270 */
        /* <DEDUP_REMOVED lines=10> */
[----:B-1----:R3:W5:Y:S02]  /*af50*/  SYNCS.EXCH.64 URZ, [UR5+0x3c0], UR6 ;  /* 0x0003c00605ff75b2 */ /* 0x0027640008000100 */
[----:B---3--:R-:W-:Y:S01]  /*af60*/  NOP ;  /* 0x0000000000007918 */ /* 0x008fe20000000000 */
.L_x_91:
[----:B------:R-:W-:Y:S01]  /*af70*/  NOP ;  /* 0x0000000000007918 */ /* 0x000fe20000000000 */
[----:B-1----:R-:W-:Y:S05]  /*af80*/  EXIT ;  /* 0x000000000000794d */ /* 0x002fea0003800000 */
.L_x_12:
[----:B------:R-:W-:Y:S02]  /*af90*/  MOV R2, UR11 ;  /* 0x0000000b00027c02 */ /* 0x000fe40008000f00 */
[----:B------:R-:W-:-:S07]  /*afa0*/  MOV R7, R6 ;  /* 0x0000000600077202 */ /* 0x000fce0000000f00 */
.L_x_92:
[----:B-1----:R1:W2:Y:S02]  /*afb0*/  SYNCS.PHASECHK.TRANS64.TRYWAIT P0, [R2+URZ+0x1b0], R7 ;  /* 0x0001b007020075a7 */ /* 0x0022a400080011ff */
[----:B--2---:R-:W-:Y:S05]  /*afc0*/  @!P0 NANOSLEEP.SYNCS 0x989680 ;  /* 0x009896800000895d */ /* 0x004fea0003900000 */
[----:B------:R-:W2:Y:S02]  /*afd0*/  @!P0 SYNCS.PHASECHK.TRANS64 P0, [R2+URZ+0x1b0], R7 ;  /* 0x0001b007020085a7 */ /* 0x000ea400080010ff */
[----:B--2---:R-:W-:Y:S05]  /*afe0*/  @!P0 BRA `(.L_x_92) ;  /* 0xfffffffc00f08947 */ /* 0x004fea000383ffff */
[----:B------:R-:W-:Y:S05]  /*aff0*/  BRA `(.L_x_93) ;  /* 0xffffff6400307947 */ /* 0x000fea000383ffff */
.L_x_14:
[----:B-12---:R-:W-:Y:S02]  /*b000*/  MOV R2, UR30 ;  /* 0x0000001e00027c02 */ /* 0x006fe40008000f00 */
[-C--:B------:R-:W-:Y:S02]  /*b010*/  MOV R6, R4.reuse ;  /* 0x0000000400067202 */ /* 0x080fe40000000f00 */
[----:B------:R-:W-:-:S07]  /*b020*/  MOV R7, R4 ;  /* 0x0000000400077202 */ /* 0x000fce0000000f00 */
.L_x_94:
[----:B-1----:R1:W2:Y:S02]  /*b030*/  SYNCS.PHASECHK.TRANS64.TRYWAIT P0, [R2+URZ+0x8], R7 ;  /* 0x00000807020075a7 */ /* 0x0022a400080011ff */
[----:B--2---:R-:W-:Y:S05]  /*b040*/  @!P0 NANOSLEEP.SYNCS 0x989680 ;  /* 0x009896800000895d */ /* 0x004fea0003900000 */
[----:B------:R-:W2:Y:S02]  /*b050*/  @!P0 SYNCS.PHASECHK.TRANS64 P0, [R2+URZ+0x8], R7 ;  /* 0x00000807020085a7 */ /* 0x000ea400080010ff */
[----:B--2---:R-:W-:Y:S05]  /*b060*/  @!P0 BRA `(.L_x_94) ;  /* 0xfffffffc00f08947 */ /* 0x004fea000383ffff */
[----:B------:R-:W-:Y:S05]  /*b070*/  BRA `(.L_x_95) ;  /* 0xffffff6400607947 */ /* 0x000fea000383ffff */
.L_x_16:
[----:B--2-4-:R-:W-:Y:S02]  /*b080*/  MOV R2, UR8 ;  /* 0x0000000800027c02 */ /* 0x014fe40008000f00 */
[-C--:B------:R-:W-:Y:S02]  /*b090*/  MOV R6, R4.reuse ;  /* 0x0000000400067202 */ /* 0x080fe40000000f00 */
[----:B------:R-:W-:-:S07]  /*b0a0*/  MOV R7, R4 ;  /* 0x0000000400077202 */ /* 0x000fce0000000f00 */
.L_x_96:
[----:B-1----:R1:W2:Y:S02]  /*b0b0*/  SYNCS.PHASECHK.TRANS64.TRYWAIT P0, [R2+URZ+0x1b0], R7 ;  /* 0x0001b007020075a7 */ /* 0x0022a400080011ff */
[----:B--2---:R-:W-:Y:S05]  /*b0c0*/  @!P0 NANOSLEEP.SYNCS 0x989680 ;  /* 0x009896800000895d */ /* 0x004fea0003900000 */
[----:B------:R-:W2:Y:S02]  /*b0d0*/  @!P0 SYNCS.PHASECHK.TRANS64 P0, [R2+URZ+0x1b0], R7 ;  /* 0x0001b007020085a7 */ /* 0x000ea400080010ff */
[----:B--2---:R-:W-:Y:S05]  /*b0e0*/  @!P0 BRA `(.L_x_96) ;  /* 0xfffffffc00f08947 */ /* 0x004fea000383ffff */
[----:B------:R-:W-:Y:S05]  /*b0f0*/  BRA `(.L_x_97) ;  /* 0xffffff6400947947 */ /* 0x000fea000383ffff */
.L_x_19:
[----:B--2-45:R-:W-:Y:S02]  /*b100*/  MOV R2, UR9 ;  /* 0x0000000900027c02 */ /* 0x034fe40008000f00 */
[-C--:B------:R-:W-:Y:S02]  /*b110*/  MOV R6, R4.reuse ;  /* 0x0000000400067202 */ /* 0x080fe40000000f00 */
[----:B------:R-:W-:-:S07]  /*b120*/  MOV R7, R4 ;  /* 0x0000000400077202 */ /* 0x000fce0000000f00 */
.L_x_98:
[----:B-1----:R1:W2:Y:S02]  /*b130*/  SYNCS.PHASECHK.TRANS64.TRYWAIT P0, [R2+URZ+0x1b0], R7 ;  /* 0x0001b007020075a7 */ /* 0x0022a400080011ff */
[----:B--2---:R-:W-:Y:S05]  /*b140*/  @!P0 NANOSLEEP.SYNCS 0x989680 ;  /* 0x009896800000895d */ /* 0x004fea0003900000 */
[----:B------:R-:W2:Y:S02]  /*b150*/  @!P0 SYNCS.PHASECHK.TRANS64 P0, [R2+URZ+0x1b0], R7 ;  /* 0x0001b007020085a7 */ /* 0x000ea400080010ff */
[----:B--2---:R-:W-:Y:S05]  /*b160*/  @!P0 BRA `(.L_x_98) ;  /* 0xfffffffc00f08947 */ /* 0x004fea000383ffff */
[----:B------:R-:W-:Y:S05]  /*b170*/  BRA `(.L_x_99) ;  /* 0xffffff6800107947 */ /* 0x000fea000383ffff */
.L_x_21:
[----:B----45:R-:W-:Y:S02]  /*b180*/  MOV R2, UR8 ;  /* 0x0000000800027c02 */ /* 0x030fe40008000f00 */
[-C--:B------:R-:W-:Y:S02]  /*b190*/  MOV R6, R4.reuse ;  /* 0x0000000400067202 */ /* 0x080fe40000000f00 */
[----:B------:R-:W-:-:S07]  /*b1a0*/  MOV R7, R4 ;  /* 0x0000000400077202 */ /* 0x000fce0000000f00 */
.L_x_100:
[----:B-1----:R1:W2:Y:S02]  /*b1b0*/  SYNCS.PHASECHK.TRANS64.TRYWAIT P0, [R2+URZ+0x1b0], R7 ;  /* 0x0001b007020075a7 */ /* 0x0022a400080011ff */
[----:B--2---:R-:W-:Y:S05]  /*b1c0*/  @!P0 NANOSLEEP.SYNCS 0x989680 ;  /* 0x009896800000895d */ /* 0x004fea0003900000 */
[----:B------:R-:W2:Y:S02]  /*b1d0*/  @!P0 SYNCS.PHASECHK.TRANS64 P0, [R2+URZ+0x1b0], R7 ;  /* 0x0001b007020085a7 */ /* 0x000ea400080010ff */
[----:B--2---:R-:W-:Y:S05]  /*b1e0*/  @!P0 BRA `(.L_x_100) ;  /* 0xfffffffc00f08947 */ /* 0x004fea000383ffff */
[----:B------:R-:W-:Y:S05]  /*b1f0*/  BRA `(.L_x_101) ;  /* 0xffffff68001c7947 */ /* 0x000fea000383ffff */
.L_x_25:
[----:B--2-45:R-:W-:Y:S02]  /*b200*/  MOV R2, UR9 ;  /* 0x0000000900027c02 */ /* 0x034fe40008000f00 */
[----:B------:R-:W-:-:S07]  /*b210*/  MOV R7, R6 ;  /* 0x0000000600077202 */ /* 0x000fce0000000f00 */
.L_x_102:
[----:B-1----:R1:W2:Y:S02]  /*b220*/  SYNCS.PHASECHK.TRANS64.TRYWAIT P0, [R2+URZ+0x1b0], R7 ;  /* 0x0001b007020075a7 */ /* 0x0022a400080011ff */
[----:B--2---:R-:W-:Y:S05]  /*b230*/  @!P0 NANOSLEEP.SYNCS 0x989680 ;  /* 0x009896800000895d */ /* 0x004fea0003900000 */
[----:B------:R-:W2:Y:S02]  /*b240*/  @!P0 SYNCS.PHASECHK.TRANS64 P0, [R2+URZ+0x1b0], R7 ;  /* 0x0001b007020085a7 */ /* 0x000ea400080010ff */
[----:B--2---:R-:W-:Y:S05]  /*b250*/  @!P0 BRA `(.L_x_102) ;  /* 0xfffffffc00f08947 */ /* 0x004fea000383ffff */
[----:B------:R-:W-:Y:S05]  /*b260*/  BRA `(.L_x_103) ;  /* 0xffffff7400f47947 */ /* 0x000fea000383ffff */
.L_x_27:
[----:B------:R-:W-:Y:S02]  /*b270*/  MOV R2, UR8 ;  /* 0x0000000800027c02 */ /* 0x000fe40008000f00 */
[----:B------:R-:W-:-:S07]  /*b280*/  MOV R5, R4 ;  /* 0x0000000400057202 */ /* 0x000fce0000000f00 */
.L_x_104:
[----:B-1----:R1:W2:Y:S02]  /*b290*/  SYNCS.PHASECHK.TRANS64.TRYWAIT P0, [R2+URZ+0x8], R5 ;  /* 0x00000805020075a7 */ /* 0x0022a400080011ff */
[----:B--2---:R-:W-:Y:S05]  /*b2a0*/  @!P0 NANOSLEEP.SYNCS 0x989680 ;  /* 0x009896800000895d */ /* 0x004fea0003900000 */
[----:B------:R-:W2:Y:S02]  /*b2b0*/  @!P0 SYNCS.PHASECHK.TRANS64 P0, [R2+URZ+0x8], R5 ;  /* 0x00000805020085a7 */ /* 0x000ea400080010ff */
[----:B--2---:R-:W-:Y:S05]  /*b2c0*/  @!P0 BRA `(.L_x_104) ;  /* 0xfffffffc00f08947 */ /* 0x004fea000383ffff */
[----:B------:R-:W-:Y:S05]  /*b2d0*/  BRA `(.L_x_105) ;  /* 0xffffff7400f87947 */ /* 0x000fea000383ffff */
.L_x_29:
[----:B-12-45:R-:W-:Y:S02]  /*b2e0*/  MOV R2, UR8 ;  /* 0x0000000800027c02 */ /* 0x036fe40008000f00 */
[----:B------:R-:W-:-:S07]  /*b2f0*/  MOV R5, R4 ;  /* 0x0000000400057202 */ /* 0x000fce0000000f00 */
.L_x_106:
[----:B-1----:R1:W2:Y:S02]  /*b300*/  SYNCS.PHASECHK.TRANS64.TRYWAIT P0, [R2+URZ+0x8], R5 ;  /* 0x00000805020075a7 */ /* 0x0022a400080011ff */
[----:B--2---:R-:W-:Y:S05]  /*b310*/  @!P0 NANOSLEEP.SYNCS 0x989680 ;  /* 0x009896800000895d */ /* 0x004fea0003900000 */
[----:B------:R-:W2:Y:S02]  /*b320*/  @!P0 SYNCS.PHASECHK.TRANS64 P0, [R2+URZ+0x8], R5 ;  /* 0x00000805020085a7 */ /* 0x000ea400080010ff */
[----:B--2---:R-:W-:Y:S05]  /*b330*/  @!P0 BRA `(.L_x_106) ;  /* 0xfffffffc00f08947 */ /* 0x004fea000383ffff */
[----:B------:R-:W-:Y:S05]  /*b340*/  BRA `(.L_x_28) ;  /* 0xffffff7400fc7947 */ /* 0x000fea000383ffff */
.L_x_36:
[----:B------:R-:W-:-:S07]  /*b350*/  MOV R11, R10 ;  /* 0x0000000a000b7202 */ /* 0x000fce0000000f00 */
.L_x_107:
[----:B-1----:R1:W2:Y:S02]  /*b360*/  SYNCS.PHASECHK.TRANS64.TRYWAIT P0, [R3+URZ], R11 ;  /* 0x0000000b030075a7 */ /* 0x0022a400080011ff */
[----:B--2---:R-:W-:Y:S05]  /*b370*/  @!P0 NANOSLEEP.SYNCS 0x989680 ;  /* 0x009896800000895d */ /* 0x004fea0003900000 */
[----:B------:R-:W2:Y:S02]  /*b380*/  @!P0 SYNCS.PHASECHK.TRANS64 P0, [R3+URZ], R11 ;  /* 0x0000000b030085a7 */ /* 0x000ea400080010ff */
[----:B--2---:R-:W-:Y:S05]  /*b390*/  @!P0 BRA `(.L_x_107) ;  /* 0xfffffffc00f08947 */ /* 0x004fea000383ffff */
[----:B------:R-:W-:Y:S05]  /*b3a0*/  BRA `(.L_x_35) ;  /* 0xffffff7800d07947 */ /* 0x000fea000383ffff */
.L_x_39:
[----:B------:R-:W-:-:S07]  /*b3b0*/  MOV R3, R2 ;  /* 0x0000000200037202 */ /* 0x000fce0000000f00 */
.L_x_108:
[----:B-1----:R1:W2:Y:S02]  /*b3c0*/  SYNCS.PHASECHK.TRANS64.TRYWAIT P0, [R4+URZ], R3 ;  /* 0x00000003040075a7 */ /* 0x0022a400080011ff */
[----:B--2---:R-:W-:Y:S05]  /*b3d0*/  @!P0 NANOSLEEP.SYNCS 0x989680 ;  /* 0x009896800000895d */ /* 0x004fea0003900000 */
[----:B------:R-:W2:Y:S02]  /*b3e0*/  @!P0 SYNCS.PHASECHK.TRANS64 P0, [R4+URZ], R3 ;  /* 0x00000003040085a7 */ /* 0x000ea400080010ff */
[----:B--2---:R-:W-:Y:S05]  /*b3f0*/  @!P0 BRA `(.L_x_108) ;  /* 0xfffffffc00f08947 */ /* 0x004fea000383ffff */
[----:B------:R-:W-:Y:S05]  /*b400*/  BRA `(.L_x_38) ;  /* 0xffffff7c00447947 */ /* 0x000fea000383ffff */
.L_x_42:
[----:B------:R-:W-:Y:S02]  /*b410*/  MOV R2, UR16 ;  /* 0x0000001000027c02 */ /* 0x000fe40008000f00 */
[----:B------:R-:W-:-:S07]  /*b420*/  MOV R9, R8 ;  /* 0x0000000800097202 */ /* 0x000fce0000000f00 */
.L_x_109:
[----:B-1----:R1:W2:Y:S02]  /*b430*/  SYNCS.PHASECHK.TRANS64.TRYWAIT P0, [R2+URZ], R9 ;  /* 0x00000009020075a7 */ /* 0x0022a400080011ff */
[----:B--2---:R-:W-:Y:S05]  /*b440*/  @!P0 NANOSLEEP.SYNCS 0x989680 ;  /* 0x009896800000895d */ /* 0x004fea0003900000 */
[----:B------:R-:W2:Y:S02]  /*b450*/  @!P0 SYNCS.PHASECHK.TRANS64 P0, [R2+URZ], R9 ;  /* 0x00000009020085a7 */ /* 0x000ea400080010ff */
[----:B--2---:R-:W-:Y:S05]  /*b460*/  @!P0 BRA `(.L_x_109) ;  /* 0xfffffffc00f08947 */ /* 0x004fea000383ffff */
[----:B------:R-:W-:Y:S05]  /*b470*/  BRA `(.L_x_110) ;  /* 0xffffff8000c87947 */ /* 0x000fea000383ffff */
.L_x_43:
[----:B------:R-:W-:Y:S02]  /*b480*/  MOV R2, UR23 ;  /* 0x0000001700027c02 */ /* 0x000fe40008000f00 */
[----:B------:R-:W-:-:S07]  /*b490*/  MOV R5, R4 ;  /* 0x0000000400057202 */ /* 0x000fce0000000f00 */
.L_x_111:
[----:B-1----:R1:W2:Y:S02]  /*b4a0*/  SYNCS.PHASECHK.TRANS64.TRYWAIT P0, [R2+URZ+0x10], R5 ;  /* 0x00001005020075a7 */ /* 0x0022a400080011ff */
[----:B--2---:R-:W-:Y:S05]  /*b4b0*/  @!P0 NANOSLEEP.SYNCS 0x989680 ;  /* 0x009896800000895d */ /* 0x004fea0003900000 */
[----:B------:R-:W2:Y:S02]  /*b4c0*/  @!P0 SYNCS.PHASECHK.TRANS64 P0, [R2+URZ+0x10], R5 ;  /* 0x00001005020085a7 */ /* 0x000ea400080010ff */
[----:B--2---:R-:W-:Y:S05]  /*b4d0*/  @!P0 BRA `(.L_x_111) ;  /* 0xfffffffc00f08947 */ /* 0x004fea000383ffff */
[----:B------:R-:W-:Y:S05]  /*b4e0*/  BRA `(.L_x_112) ;  /* 0xffffff8000dc7947 */ /* 0x000fea000383ffff */
.L_x_45:
[----:B------:R-:W-:Y:S02]  /*b4f0*/  MOV R4, UR31 ;  /* 0x0000001f00047c02 */ /* 0x000fe40008000f00 */
[----:B------:R-:W-:Y:S07]  /*b500*/  MOV R14, R15 ;  /* 0x0000000f000e7202 */ /* 0x000fee0000000f00 */
.L_x_113:
[----:B-1----:R1:W3:Y:S02]  /*b510*/  SYNCS.PHASECHK.TRANS64.TRYWAIT P0, [R4+URZ+0x10], R15 ;  /* 0x0000100f040075a7 */ /* 0x0022e400080011ff */
[----:B---3--:R-:W-:Y:S05]  /*b520*/  @!P0 NANOSLEEP.SYNCS 0x989680 ;  /* 0x009896800000895d */ /* 0x008fea0003900000 */
[----:B------:R-:W3:Y:S02]  /*b530*/  @!P0 SYNCS.PHASECHK.TRANS64 P0, [R4+URZ+0x10], R15 ;  /* 0x0000100f040085a7 */ /* 0x000ee400080010ff */
[----:B---3--:R-:W-:Y:S05]  /*b540*/  @!P0 BRA `(.L_x_113) ;  /* 0xfffffffc00f08947 */ /* 0x008fea000383ffff */
[----:B------:R-:W-:Y:S05]  /*b550*/  BRA `(.L_x_114) ;  /* 0xffffff8400247947 */ /* 0x000fea000383ffff */
.L_x_46:
[----:B------:R-:W-:Y:S02]  /*b560*/  MOV R5, UR16 ;  /* 0x0000001000057c02 */ /* 0x000fe40008000f00 */
[----:B------:R-:W-:Y:S07]  /*b570*/  MOV R9, R8 ;  /* 0x0000000800097202 */ /* 0x000fee0000000f00 */
.L_x_115:
[----:B-1----:R1:W2:Y:S02]  /*b580*/  SYNCS.PHASECHK.TRANS64.TRYWAIT P0, [R5+URZ+0x358], R9 ;  /* 0x00035809050075a7 */ /* 0x0022a400080011ff */
[----:B--2---:R-:W-:Y:S05]  /*b590*/  @!P0 NANOSLEEP.SYNCS 0x989680 ;  /* 0x009896800000895d */ /* 0x004fea0003900000 */
[----:B------:R-:W2:Y:S02]  /*b5a0*/  @!P0 SYNCS.PHASECHK.TRANS64 P0, [R5+URZ+0x358], R9 ;  /* 0x00035809050085a7 */ /* 0x000ea400080010ff */
[----:B--2---:R-:W-:Y:S05]  /*b5b0*/  @!P0 BRA `(.L_x_115) ;  /* 0xfffffffc00f08947 */ /* 0x004fea000383ffff */
[----:B------:R-:W-:Y:S05]  /*b5c0*/  BRA `(.L_x_116) ;  /* 0xffffff84006c7947 */ /* 0x000fea000383ffff */
.L_x_47:
[----:B------:R-:W-:Y:S02]  /*b5d0*/  MOV R5, UR16 ;  /* 0x0000001000057c02 */ /* 0x000fe40008000f00 */
[----:B------:R-:W-:Y:S07]  /*b5e0*/  MOV R9, R8 ;  /* 0x0000000800097202 */ /* 0x000fee0000000f00 */
.L_x_117:
[----:B-1----:R1:W2:Y:S02]  /*b5f0*/  SYNCS.PHASECHK.TRANS64.TRYWAIT P0, [R5+URZ+0x360], R9 ;  /* 0x00036009050075a7 */ /* 0x0022a400080011ff */
[----:B--2---:R-:W-:Y:S05]  /*b600*/  @!P0 NANOSLEEP.SYNCS 0x989680 ;  /* 0x009896800000895d */ /* 0x004fea0003900000 */
[----:B------:R-:W2:Y:S02]  /*b610*/  @!P0 SYNCS.PHASECHK.TRANS64 P0, [R5+URZ+0x360], R9 ;  /* 0x00036009050085a7 */ /* 0x000ea400080010ff */
[----:B--2---:R-:W-:Y:S05]  /*b620*/  @!P0 BRA `(.L_x_117) ;  /* 0xfffffffc00f08947 */ /* 0x004fea000383ffff */
[----:B------:R-:W-:Y:S05]  /*b630*/  BRA `(.L_x_118) ;  /* 0xffffff8400947947 */ /* 0x000fea000383ffff */
.L_x_48:
[----:B------:R-:W-:Y:S02]  /*b640*/  MOV R4, UR23 ;  /* 0x0000001700047c02 */ /* 0x000fe40008000f00 */
[----:B------:R-:W-:Y:S07]  /*b650*/  MOV R8, R9 ;  /* 0x0000000900087202 */ /* 0x000fee0000000f00 */
.L_x_119:
[----:B-1----:R1:W2:Y:S02]  /*b660*/  SYNCS.PHASECHK.TRANS64.TRYWAIT P0, [R4+URZ+0x10], R9 ;  /* 0x00001009040075a7 */ /* 0x0022a400080011ff */
[----:B--2---:R-:W-:Y:S05]  /*b670*/  @!P0 NANOSLEEP.SYNCS 0x989680 ;  /* 0x009896800000895d */ /* 0x004fea0003900000 */
[----:B------:R-:W2:Y:S02]  /*b680*/  @!P0 SYNCS.PHASECHK.TRANS64 P0, [R4+URZ+0x10], R9 ;  /* 0x00001009040085a7 */ /* 0x000ea400080010ff */
[----:B--2---:R-:W-:Y:S05]  /*b690*/  @!P0 BRA `(.L_x_119) ;  /* 0xfffffffc00f08947 */ /* 0x004fea000383ffff */
[----:B------:R-:W-:Y:S05]  /*b6a0*/  BRA `(.L_x_120) ;  /* 0xffffff8400907947 */ /* 0x000fea000383ffff */
.L_x_50:
[----:B------:R-:W-:Y:S02]  /*b6b0*/  MOV R2, UR31 ;  /* 0x0000001f00027c02 */ /* 0x000fe40008000f00 */
[----:B------:R-:W-:-:S07]  /*b6c0*/  MOV R9, R8 ;  /* 0x0000000800097202 */ /* 0x000fce0000000f00 */
.L_x_121:
[----:B-1----:R1:W4:Y:S02]  /*b6d0*/  SYNCS.PHASECHK.TRANS64.TRYWAIT P0, [R2+URZ+0x10], R9 ;  /* 0x00001009020075a7 */ /* 0x00232400080011ff */
[----:B----4-:R-:W-:Y:S05]  /*b6e0*/  @!P0 NANOSLEEP.SYNCS 0x989680 ;  /* 0x009896800000895d */ /* 0x010fea0003900000 */
[----:B------:R-:W4:Y:S02]  /*b6f0*/  @!P0 SYNCS.PHASECHK.TRANS64 P0, [R2+URZ+0x10], R9 ;  /* 0x00001009020085a7 */ /* 0x000f2400080010ff */
[----:B----4-:R-:W-:Y:S05]  /*b700*/  @!P0 BRA `(.L_x_121) ;  /* 0xfffffffc00f08947 */ /* 0x010fea000383ffff */
[----:B------:R-:W-:Y:S05]  /*b710*/  BRA `(.L_x_122) ;  /* 0xffffff8400f47947 */ /* 0x000fea000383ffff */
.L_x_51:
[----:B------:R-:W-:Y:S02]  /*b720*/  MOV R2, UR16 ;  /* 0x0000001000027c02 */ /* 0x000fe40008000f00 */
[----:B------:R-:W-:-:S07]  /*b730*/  MOV R4, R5 ;  /* 0x0000000500047202 */ /* 0x000fce0000000f00 */
.L_x_123:
[----:B-1----:R1:W2:Y:S02]  /*b740*/  SYNCS.PHASECHK.TRANS64.TRYWAIT P0, [R2+URZ+0x358], R5 ;  /* 0x00035805020075a7 */ /* 0x0022a400080011ff */
[----:B--2---:R-:W-:Y:S05]  /*b750*/  @!P0 NANOSLEEP.SYNCS 0x989680 ;  /* 0x009896800000895d */ /* 0x004fea0003900000 */
[----:B------:R-:W2:Y:S02]  /*b760*/  @!P0 SYNCS.PHASECHK.TRANS64 P0, [R2+URZ+0x358], R5 ;  /* 0x00035805020085a7 */ /* 0x000ea400080010ff */
[----:B--2---:R-:W-:Y:S05]  /*b770*/  @!P0 BRA `(.L_x_123) ;  /* 0xfffffffc00f08947 */ /* 0x004fea000383ffff */
[----:B------:R-:W-:Y:S05]  /*b780*/  BRA `(.L_x_124) ;  /* 0xffffff8800387947 */ /* 0x000fea000383ffff */
.L_x_52:
[----:B------:R-:W-:Y:S02]  /*b790*/  MOV R2, UR16 ;  /* 0x0000001000027c02 */ /* 0x000fe40008000f00 */
[----:B------:R-:W-:-:S07]  /*b7a0*/  MOV R4, R5 ;  /* 0x0000000500047202 */ /* 0x000fce0000000f00 */
.L_x_125:
[----:B-1----:R1:W2:Y:S02]  /*b7b0*/  SYNCS.PHASECHK.TRANS64.TRYWAIT P0, [R2+URZ+0x360], R5 ;  /* 0x00036005020075a7 */ /* 0x0022a400080011ff */
[----:B--2---:R-:W-:Y:S05]  /*b7c0*/  @!P0 NANOSLEEP.SYNCS 0x989680 ;  /* 0x009896800000895d */ /* 0x004fea0003900000 */
[----:B------:R-:W2:Y:S02]  /*b7d0*/  @!P0 SYNCS.PHASECHK.TRANS64 P0, [R2+URZ+0x360], R5 ;  /* 0x00036005020085a7 */ /* 0x000ea400080010ff */
[----:B--2---:R-:W-:Y:S05]  /*b7e0*/  @!P0 BRA `(.L_x_125) ;  /* 0xfffffffc00f08947 */ /* 0x004fea000383ffff */
[----:B------:R-:W-:Y:S05]  /*b7f0*/  BRA `(.L_x_126) ;  /* 0xffffff8800487947 */ /* 0x000fea000383ffff */
.L_x_54:
[----:B------:R-:W-:-:S07]  /*b800*/  MOV R2, UR16 ;  /* 0x0000001000027c02 */ /* 0x000fce0008000f00 */
.L_x_127:
[----:B-1----:R1:W3:Y:S02]  /*b810*/  SYNCS.PHASECHK.TRANS64.TRYWAIT P0, [R2+URZ+0x3c0], RZ ;  /* 0x0003c0ff020075a7 */ /* 0x0022e400080011ff */
[----:B---3--:R-:W-:Y:S05]  /*b820*/  @!P0 NANOSLEEP.SYNCS 0x989680 ;  /* 0x009896800000895d */ /* 0x008fea0003900000 */
[----:B------:R-:W3:Y:S02]  /*b830*/  @!P0 SYNCS.PHASECHK.TRANS64 P0, [R2+URZ+0x3c0], RZ ;  /* 0x0003c0ff020085a7 */ /* 0x000ee400080010ff */
[----:B---3--:R-:W-:Y:S05]  /*b840*/  @!P0 BRA `(.L_x_127) ;  /* 0xfffffffc00f08947 */ /* 0x008fea000383ffff */
[----:B------:R-:W-:Y:S05]  /*b850*/  BRA `(.L_x_128) ;  /* 0xffffff8800b07947 */ /* 0x000fea000383ffff */
.L_x_61:
[----:B---3-5:R-:W-:Y:S02]  /*b860*/  MOV R2, UR20 ;  /* 0x0000001400027c02 */ /* 0x028fe40008000f00 */
[----:B------:R-:W-:-:S07]  /*b870*/  MOV R7, R6 ;  /* 0x0000000600077202 */ /* 0x000fce0000000f00 */
.L_x_129:
[----:B-1----:R1:W3:Y:S02]  /*b880*/  SYNCS.PHASECHK.TRANS64.TRYWAIT P0, [R2+URZ+0x390], R7 ;  /* 0x00039007020075a7 */ /* 0x0022e400080011ff */
[----:B---3--:R-:W-:Y:S05]  /*b890*/  @!P0 NANOSLEEP.SYNCS 0x989680 ;  /* 0x009896800000895d */ /* 0x008fea0003900000 */
[----:B------:R-:W3:Y:S02]  /*b8a0*/  @!P0 SYNCS.PHASECHK.TRANS64 P0, [R2+URZ+0x390], R7 ;  /* 0x00039007020085a7 */ /* 0x000ee400080010ff */
[----:B---3--:R-:W-:Y:S05]  /*b8b0*/  @!P0 BRA `(.L_x_129) ;  /* 0xfffffffc00f08947 */ /* 0x008fea000383ffff */
[----:B------:R-:W-:Y:S05]  /*b8c0*/  BRA `(.L_x_130) ;  /* 0xffffff9000407947 */ /* 0x000fea000383ffff */
.L_x_66:
[----:B---3-5:R-:W-:Y:S02]  /*b8d0*/  MOV R2, UR9 ;  /* 0x0000000900027c02 */ /* 0x028fe40008000f00 */
[----:B------:R-:W-:-:S07]  /*b8e0*/  MOV R5, R4 ;  /* 0x0000000400057202 */ /* 0x000fce0000000f00 */
.L_x_131:
[----:B-1----:R1:W2:Y:S02]  /*b8f0*/  SYNCS.PHASECHK.TRANS64.TRYWAIT P0, [R2+URZ+0x388], R5 ;  /* 0x00038805020075a7 */ /* 0x0022a400080011ff */
[----:B--2---:R-:W-:Y:S05]  /*b900*/  @!P0 NANOSLEEP.SYNCS 0x989680 ;  /* 0x009896800000895d */ /* 0x004fea0003900000 */
[----:B------:R-:W2:Y:S02]  /*b910*/  @!P0 SYNCS.PHASECHK.TRANS64 P0, [R2+URZ+0x388], R5 ;  /* 0x00038805020085a7 */ /* 0x000ea400080010ff */
[----:B--2---:R-:W-:Y:S05]  /*b920*/  @!P0 BRA `(.L_x_131) ;  /* 0xfffffffc00f08947 */ /* 0x004fea000383ffff */
[----:B------:R-:W-:Y:S05]  /*b930*/  BRA `(.L_x_132) ;  /* 0xffffff9400687947 */ /* 0x000fea000383ffff */
.L_x_67:
[----:B------:R-:W-:Y:S02]  /*b940*/  MOV R4, UR9 ;  /* 0x0000000900047c02 */ /* 0x000fe40008000f00 */
[----:B------:R-:W-:-:S07]  /*b950*/  MOV R7, R6 ;  /* 0x0000000600077202 */ /* 0x000fce0000000f00 */
.L_x_133:
[----:B-1----:R1:W2:Y:S02]  /*b960*/  SYNCS.PHASECHK.TRANS64.TRYWAIT P0, [R4+URZ+0x350], R7 ;  /* 0x00035007040075a7 */ /* 0x0022a400080011ff */
[----:B--2---:R-:W-:Y:S05]  /*b970*/  @!P0 NANOSLEEP.SYNCS 0x989680 ;  /* 0x009896800000895d */ /* 0x004fea0003900000 */
[----:B------:R-:W2:Y:S02]  /*b980*/  @!P0 SYNCS.PHASECHK.TRANS64 P0, [R4+URZ+0x350], R7 ;  /* 0x00035007040085a7 */ /* 0x000ea400080010ff */
[----:B--2---:R-:W-:Y:S05]  /*b990*/  @!P0 BRA `(.L_x_133) ;  /* 0xfffffffc00f08947 */ /* 0x004fea000383ffff */
[----:B------:R-:W-:Y:S05]  /*b9a0*/  BRA `(.L_x_134) ;  /* 0xffffff9400647947 */ /* 0x000fea000383ffff */
.L_x_68:
[----:B------:R-:W-:Y:S02]  /*b9b0*/  MOV R4, UR9 ;  /* 0x0000000900047c02 */ /* 0x000fe40008000f00 */
[----:B------:R-:W-:-:S07]  /*b9c0*/  MOV R13, R12 ;  /* 0x0000000c000d7202 */ /* 0x000fce0000000f00 */
.L_x_135:
[----:B-1----:R1:W2:Y:S02]  /*b9d0*/  SYNCS.PHASECHK.TRANS64.TRYWAIT P0, [R4+URZ+0x388], R13 ;  /* 0x0003880d040075a7 */ /* 0x0022a400080011ff */
[----:B--2---:R-:W-:Y:S05]  /*b9e0*/  @!P0 NANOSLEEP.SYNCS 0x989680 ;  /* 0x009896800000895d */ /* 0x004fea0003900000 */
[----:B------:R-:W2:Y:S02]  /*b9f0*/  @!P0 SYNCS.PHASECHK.TRANS64 P0, [R4+URZ+0x388], R13 ;  /* 0x0003880d040085a7 */ /* 0x000ea400080010ff */
[----:B--2---:R-:W-:Y:S05]  /*ba00*/  @!P0 BRA `(.L_x_135) ;  /* 0xfffffffc00f08947 */ /* 0x004fea000383ffff */
[----:B------:R-:W-:Y:S05]  /*ba10*/  BRA `(.L_x_136) ;  /* 0xffffffbc00047947 */ /* 0x000fea000383ffff */
.L_x_70:
[----:B-1----:R-:W-:Y:S02]  /*ba20*/  MOV R4, UR9 ;  /* 0x0000000900047c02 */ /* 0x002fe40008000f00 */
[----:B------:R-:W-:-:S07]  /*ba30*/  MOV R7, R6 ;  /* 0x0000000600077202 */ /* 0x000fce0000000f00 */
.L_x_137:
[----:B-1----:R1:W2:Y:S02]  /*ba40*/  SYNCS.PHASECHK.TRANS64.TRYWAIT P0, [R4+URZ+0x350], R7 ;  /* 0x00035007040075a7 */ /* 0x0022a400080011ff */
[----:B--2---:R-:W-:Y:S05]  /*ba50*/  @!P0 NANOSLEEP.SYNCS 0x989680 ;  /* 0x009896800000895d */ /* 0x004fea0003900000 */
[----:B------:R-:W2:Y:S02]  /*ba60*/  @!P0 SYNCS.PHASECHK.TRANS64 P0, [R4+URZ+0x350], R7 ;  /* 0x00035007040085a7 */ /* 0x000ea400080010ff */
[----:B--2---:R-:W-:Y:S05]  /*ba70*/  @!P0 BRA `(.L_x_137) ;  /* 0xfffffffc00f08947 */ /* 0x004fea000383ffff */
[----:B------:R-:W-:Y:S05]  /*ba80*/  BRA `(.L_x_138) ;  /* 0xffffffbc000c7947 */ /* 0x000fea000383ffff */
.L_x_71:
[----:B------:R-:W-:Y:S02]  /*ba90*/  MOV R4, UR9 ;  /* 0x0000000900047c02 */ /* 0x000fe40008000f00 */
[----:B------:R-:W-:-:S07]  /*baa0*/  MOV R38, R39 ;  /* 0x0000002700267202 */ /* 0x000fce0000000f00 */
.L_x_139:
[----:B-1----:R1:W2:Y:S02]  /*bab0*/  SYNCS.PHASECHK.TRANS64.TRYWAIT P0, [R4+URZ+0x388], R39 ;  /* 0x00038827040075a7 */ /* 0x0022a400080011ff */
[----:B--2---:R-:W-:Y:S05]  /*bac0*/  @!P0 NANOSLEEP.SYNCS 0x989680 ;  /* 0x009896800000895d */ /* 0x004fea0003900000 */
[----:B------:R-:W2:Y:S02]  /*bad0*/  @!P0 SYNCS.PHASECHK.TRANS64 P0, [R4+URZ+0x388], R39 ;  /* 0x00038827040085a7 */ /* 0x000ea400080010ff */
[----:B--2---:R-:W-:Y:S05]  /*bae0*/  @!P0 BRA `(.L_x_139) ;  /* 0xfffffffc00f08947 */ /* 0x004fea000383ffff */
[----:B------:R-:W-:Y:S05]  /*baf0*/  BRA `(.L_x_140) ;  /* 0xffffffd8001c7947 */ /* 0x000fea000383ffff */
.L_x_74:
[----:B------:R-:W-:-:S07]  /*bb00*/  MOV R5, R4 ;  /* 0x0000000400057202 */ /* 0x000fce0000000f00 */
.L_x_141:
[----:B-1----:R1:W2:Y:S02]  /*bb10*/  SYNCS.PHASECHK.TRANS64.TRYWAIT P0, [R3+URZ+0x388], R5 ;  /* 0x00038805030075a7 */ /* 0x0022a400080011ff */
[----:B--2---:R-:W-:Y:S05]  /*bb20*/  @!P0 NANOSLEEP.SYNCS 0x989680 ;  /* 0x009896800000895d */ /* 0x004fea0003900000 */
[----:B------:R-:W2:Y:S02]  /*bb30*/  @!P0 SYNCS.PHASECHK.TRANS64 P0, [R3+URZ+0x388], R5 ;  /* 0x00038805030085a7 */ /* 0x000ea400080010ff */
[----:B--2---:R-:W-:Y:S05]  /*bb40*/  @!P0 BRA `(.L_x_141) ;  /* 0xfffffffc00f08947 */ /* 0x004fea000383ffff */
[----:B------:R-:W-:Y:S05]  /*bb50*/  BRA `(.L_x_142) ;  /* 0xffffffdc00687947 */ /* 0x000fea000383ffff */
.L_x_83:
[----:B------:R-:W-:-:S07]  /*bb60*/  MOV R7, R6 ;  /* 0x0000000600077202 */ /* 0x000fce0000000f00 */
.L_x_143:
[----:B--2---:R2:W3:Y:S02]  /*bb70*/  SYNCS.PHASECHK.TRANS64.TRYWAIT P0, [R2+URZ+0x370], R7 ;  /* 0x00037007020075a7 */ /* 0x0044e400080011ff */
[----:B---3--:R-:W-:Y:S05]  /*bb80*/  @!P0 NANOSLEEP.SYNCS 0x989680 ;  /* 0x009896800000895d */ /* 0x008fea0003900000 */
[----:B------:R-:W3:Y:S02]  /*bb90*/  @!P0 SYNCS.PHASECHK.TRANS64 P0, [R2+URZ+0x370], R7 ;  /* 0x00037007020085a7 */ /* 0x000ee400080010ff */
[----:B---3--:R-:W-:Y:S05]  /*bba0*/  @!P0 BRA `(.L_x_143) ;  /* 0xfffffffc00f08947 */ /* 0x008fea000383ffff */
[----:B------:R-:W-:Y:S05]  /*bbb0*/  BRA `(.L_x_144) ;  /* 0xffffffe800147947 */ /* 0x000fea000383ffff */
.L_x_84:
[----:B------:R-:W-:-:S07]  /*bbc0*/  MOV R5, R4 ;  /* 0x0000000400057202 */ /* 0x000fce0000000f00 */
.L_x_145:
[----:B---3--:R3:W4:Y:S02]  /*bbd0*/  SYNCS.PHASECHK.TRANS64.TRYWAIT P0, [R2+URZ+0x398], R5 ;  /* 0x00039805020075a7 */ /* 0x00872400080011ff */
[----:B----4-:R-:W-:Y:S05]  /*bbe0*/  @!P0 NANOSLEEP.SYNCS 0x989680 ;  /* 0x009896800000895d */ /* 0x010fea0003900000 */
[----:B------:R-:W4:Y:S02]  /*bbf0*/  @!P0 SYNCS.PHASECHK.TRANS64 P0, [R2+URZ+0x398], R5 ;  /* 0x00039805020085a7 */ /* 0x000f2400080010ff */
[----:B----4-:R-:W-:Y:S05]  /*bc00*/  @!P0 BRA `(.L_x_145) ;  /* 0xfffffffc00f08947 */ /* 0x010fea000383ffff */
[----:B------:R-:W-:Y:S05]  /*bc10*/  BRA `(.L_x_146) ;  /* 0xffffffe800047947 */ /* 0x000fea000383ffff */
.L_x_88:
[----:B------:R-:W-:-:S07]  /*bc20*/  MOV R5, R4 ;  /* 0x0000000400057202 */ /* 0x000fce0000000f00 */
.L_x_147:
[----:B-1----:R1:W2:Y:S02]  /*bc30*/  SYNCS.PHASECHK.TRANS64.TRYWAIT P0, [R2+URZ+0x398], R5 ;  /* 0x00039805020075a7 */ /* 0x0022a400080011ff */
[----:B--2---:R-:W-:Y:S05]  /*bc40*/  @!P0 NANOSLEEP.SYNCS 0x989680 ;  /* 0x009896800000895d */ /* 0x004fea0003900000 */
[----:B------:R-:W2:Y:S02]  /*bc50*/  @!P0 SYNCS.PHASECHK.TRANS64 P0, [R2+URZ+0x398], R5 ;  /* 0x00039805020085a7 */ /* 0x000ea400080010ff */
[----:B--2---:R-:W-:Y:S05]  /*bc60*/  @!P0 BRA `(.L_x_147) ;  /* 0xfffffffc00f08947 */ /* 0x004fea000383ffff */
[----:B------:R-:W-:Y:S05]  /*bc70*/  BRA `(.L_x_148) ;  /* 0xfffffff0004c7947 */ /* 0x000fea000383ffff */
        .weak           $__internal_0_$__cuda_sm10x_tcgen05_guardrail_trap_col_being_dealloced_not_returned_by_alloc
        .type           $__internal_0_$__cuda_sm10x_tcgen05_guardrail_trap_col_being_dealloced_not_returned_by_alloc,@function
        .size           $__internal_0_$__cuda_sm10x_tcgen05_guardrail_trap_col_being_dealloced_not_returned_by_alloc,($__internal_1_$__cuda_sm10x_tcgen05_guardrail_trap_phase_invalid_during_alloc - $__internal_0_$__cuda_sm10x_tcgen05_guardrail_trap_col_being_dealloced_not_returned_by_alloc)
$__internal_0_$__cuda_sm10x_tcgen05_guardrail_trap_col_being_dealloced_not_returned_by_alloc:
[----:B------:R-:W-:Y:S05]  /*bc80*/  BPT.TRAP 0x1 ;  /* 0x000000040000795c */ /* 0x000fea0000300000 */
[----:B------:R-:W-:-:S04]  /*bc90*/  HFMA2 R3, -RZ, RZ, 0, 0 ;  /* 0x00000000ff037431 */ /* 0x000fc800000001ff */
[----:B------:R-:W-:Y:S05]  /*bca0*/  RET.REL.NODEC R2 `(kernel_cutlass_kernel_flash_attncuteflash_fwd_sm100FlashAttentionForwardSm100_object_at__tensor0000o6411101213_tensor0000o6411101213_tensor0000o6410111213_tensor0000o6411101213_tensorptrf_0) ;  /* 0xffffff4002d47950 */ /* 0x000fea0003c3ffff */
        .weak           $__internal_1_$__cuda_sm10x_tcgen05_guardrail_trap_phase_invalid_during_alloc
        .type           $__internal_1_$__cuda_sm10x_tcgen05_guardrail_trap_phase_invalid_during_alloc,@function
        .size           $__internal_1_$__cuda_sm10x_tcgen05_guardrail_trap_phase_invalid_during_alloc,($__internal_2_$__cuda_sm10x_tcgen05_guardrail_trap_unallocated_columns_being_dealloced - $__internal_1_$__cuda_sm10x_tcgen05_guardrail_trap_phase_invalid_during_alloc)
$__internal_1_$__cuda_sm10x_tcgen05_guardrail_trap_phase_invalid_during_alloc:
[----:B------:R-:W-:Y:S05]  /*bcb0*/  BPT.TRAP 0x1 ;  /* 0x000000040000795c */ /* 0x000fea0000300000 */
[----:B------:R-:W-:-:S04]  /*bcc0*/  MOV R3, 0x0 ;  /* 0x0000000000037802 */ /* 0x000fc80000000f00 */
[----:B------:R-:W-:Y:S05]  /*bcd0*/  RET.REL.NODEC R2 `(kernel_cutlass_kernel_flash_attncuteflash_fwd_sm100FlashAttentionForwardSm100_object_at__tensor0000o6411101213_tensor0000o6411101213_tensor0000o6410111213_tensor0000o6411101213_tensorptrf_0) ;  /* 0xffffff4002c87950 */ /* 0x000fea0003c3ffff */
        .weak           $__internal_2_$__cuda_sm10x_tcgen05_guardrail_trap_unallocated_columns_being_dealloced
        .type           $__internal_2_$__cuda_sm10x_tcgen05_guardrail_trap_unallocated_columns_being_dealloced,@function
        .size           $__internal_2_$__cuda_sm10x_tcgen05_guardrail_trap_unallocated_columns_being_dealloced,(.L_x_167 - $__internal_2_$__cuda_sm10x_tcgen05_guardrail_trap_unallocated_columns_being_dealloced)
$__internal_2_$__cuda_sm10x_tcgen05_guardrail_trap_unallocated_columns_being_dealloced:
[----:B------:R-:W-:Y:S05]  /*bce0*/  BPT.TRAP 0x1 ;  /* 0x000000040000795c */ /* 0x000fea0000300000 */
[----:B------:R-:W-:-:S04]  /*bcf0*/  HFMA2 R3, -RZ, RZ, 0, 0 ;  /* 0x00000000ff037431 */ /* 0x000fc800000001ff */
[----:B------:R-:W-:Y:S05]  /*bd00*/  RET.REL.NODEC R2 `(kernel_cutlass_kernel_flash_attncuteflash_fwd_sm100FlashAttentionForwardSm100_object_at__tensor0000o6411101213_tensor0000o6411101213_tensor0000o6410111213_tensor0000o6411101213_tensorptrf_0) ;  /* 0xffffff4002bc7950 */ /* 0x000fea0003c3ffff */
.L_x_149:
[----:B------:R-:W-:-:S00]  /*bd10*/  BRA `(.L_x_149) ;  /* 0xfffffffc00fc7947 */ /* 0x000fc0000383ffff */
[----:B------:R-:W-:-:S00]  /*bd20*/  NOP ;  /* 0x0000000000007918 */ /* 0x000fc00000000000 */
        /* <DEDUP_REMOVED lines=13> */
.L_x_167:


//--------------------- .nv.shared.kernel_cutlass_kernel_flash_attncuteflash_fwd_sm100FlashAttentionForwardSm100_object_at__tensor0000o6411101213_tensor0000o6411101213_tensor0000o6410111213_tensor0000o6411101213_tensorptrf_0 --------------------------
	.section	.nv.shared.kernel_cutlass_kernel_flash_attncuteflash_fwd_sm100FlashAttentionForwardSm100_object_at__tensor0000o6411101213_tensor0000o6411101213_tensor0000o6410111213_tensor0000o6411101213_tensorptrf_0,"aw",@nobits
	.sectionflags	@""
	.align	1024
	.zero		1024


//--------------------- .nv.shared.reserved.0     --------------------------
	.section	.nv.shared.reserved.0,"aw",@nobits
	.align	8
	.weak		__nv_reservedSMEM_offset_0_alias
	.size		__nv_reservedSMEM_offset_0_alias, 0, 64
	.other		__nv_reservedSMEM_offset_0_alias,@"STO_CUDA_RESERVED_SHARED STV_DEFAULT"
__nv_reservedSMEM_offset_0_alias:
	.zero		0
.nv.shared.reserved.0:
	.zero		64
	.weak		__nv_reservedSMEM_allocation_phase
	.type		__nv_reservedSMEM_allocation_phase,@object
	.size		__nv_reservedSMEM_allocation_phase,(.L_0 - __nv_reservedSMEM_allocation_phase)
__nv_reservedSMEM_allocation_phase:
	.zero		1
.L_0:
	.zero		7
	.weak		__nv_reservedSMEM_devtool_atexit_pc
	.type		__nv_reservedSMEM_devtool_atexit_pc,@object
	.size		__nv_reservedSMEM_devtool_atexit_pc,(__nv_reservedSMEM_allocation_mask - __nv_reservedSMEM_devtool_atexit_pc)
__nv_reservedSMEM_devtool_atexit_pc:
	.zero		8
	.weak		__nv_reservedSMEM_allocation_mask
	.type		__nv_reservedSMEM_allocation_mask,@object
	.size		__nv_reservedSMEM_allocation_mask,(.L_2 - __nv_reservedSMEM_allocation_mask)
__nv_reservedSMEM_allocation_mask:
	.zero		4
.L_2:
	.zero		4
	.weak		__nv_reservedSMEM_tmem_allocation_pipeline_mbarrier
	.type		__nv_reservedSMEM_tmem_allocation_pipeline_mbarrier,@object
	.size		__nv_reservedSMEM_tmem_allocation_pipeline_mbarrier,(__nv_reservedSMEM_tmem_allocation_pipeline_mbarrier_parity - __nv_reservedSMEM_tmem_allocation_pipeline_mbarrier)
__nv_reservedSMEM_tmem_allocation_pipeline_mbarrier:
	.zero		8
	.weak		__nv_reservedSMEM_tmem_allocation_pipeline_mbarrier_parity
	.type		__nv_reservedSMEM_tmem_allocation_pipeline_mbarrier_parity,@object
	.size		__nv_reservedSMEM_tmem_allocation_pipeline_mbarrier_parity,(.L_4 - __nv_reservedSMEM_tmem_allocation_pipeline_mbarrier_parity)
__nv_reservedSMEM_tmem_allocation_pipeline_mbarrier_parity:
	.zero		4
.L_4:


//--------------------- .nv.constant0.kernel_cutlass_kernel_flash_attncuteflash_fwd_sm100FlashAttentionForwardSm100_object_at__tensor0000o6411101213_tensor0000o6411101213_tensor0000o6410111213_tensor0000o6411101213_tensorptrf_0 --------------------------
	.section	.nv.constant0.kernel_cutlass_kernel_flash_attncuteflash_fwd_sm100FlashAttentionForwardSm100_object_at__tensor0000o6411101213_tensor0000o6411101213_tensor0000o6410111213_tensor0000o6411101213_tensorptrf_0,"a",@progbits
	.sectionflags	@""
	.align	4
.nv.constant0.kernel_cutlass_kernel_flash_attncuteflash_fwd_sm100FlashAttentionForwardSm100_object_at__tensor0000o6411101213_tensor0000o6411101213_tensor0000o6410111213_tensor0000o6411101213_tensorptrf_0:
	.zero		1580


//--------------------- SYMBOLS --------------------------

	.type		.nv.reservedSmem.offset0,@object
	.size		.nv.reservedSmem.offset0,0x4
	.type		.nv.reservedSmem.cap,@object
	.size		.nv.reservedSmem.cap,0x4
